	.target	sm_90a

	.elftype	@"ET_EXEC"


//--------------------- .note.nv.tkinfo           --------------------------
	.section	.note.nv.tkinfo,"",@"SHT_NOTE"
	.sectionflags	@"SHF_NOTE_NV_TKINFO"
	.tkinfo
        /*0018*/ 	.word	0x00000002
        /*0030*/ 	.string	""
        /*0030*/ 	.string	"ptxas"
        /*0030*/ 	.string	"Cuda compilation tools, release 13.0, V13.0.88"
        /*0030*/ 	.string	"Build cuda_13.0.r13.0/compiler.36424714_0"
        /*0030*/ 	.string	"-arch sm_90a -m 64 "



//--------------------- .note.nv.cuinfo           --------------------------
	.section	.note.nv.cuinfo,"",@"SHT_NOTE"
	.sectionflags	@"SHF_NOTE_NV_CUINFO"
        /*0018*/ 	.short	0x0002
        /*001a*/ 	.short	0x005a
        /*001c*/ 	.short	0x0082
	.zero		2


//--------------------- .nv.info                  --------------------------
	.section	.nv.info,"",@"SHT_CUDA_INFO"
	.align	4


	//----- nvinfo : EIATTR_REGCOUNT
	.align		4
        /*0000*/ 	.byte	0x04, 0x2f
        /*0002*/ 	.short	(.L_15 - .L_14)
	.align		4
.L_14:
        /*0004*/ 	.word	index@(_ZN7cutlass13device_kernelINS_4gemm6kernel13GemmUniversalIN4cute5tupleIJiiiiEEENS1_10collective13CollectiveMmaINS1_34MainloopSm90TmaGmmaWarpSpecializedILi4ENS5_IJNS4_1CILi2EEESB_NSA_ILi1EEEEEENS1_32KernelTmaWarpSpecializedPingpongEEENS5_IJNSA_ILi64EEENSA_ILi128EEESG_EEENS_10tfloat32_tENS5_IJlSC_lEEESJ_SK_NS4_8TiledMMAINS4_8MMA_AtomIJNS4_4SM904GMMA30MMA_64x128x8_F32TF32TF32_SS_TNILNSO_7ScaleInE1ELSQ_1EEEEEENS4_6LayoutINS5_IJSC_SC_SC_EEENS5_IJNSA_ILi0EEESV_SV_EEEEENS5_IJNS4_10UnderscoreESY_SY_EEEEENS4_23SM90_TMA_LOAD_MULTICASTENS4_14ComposedLayoutINS4_7SwizzleILi3ELi4ELi3EEENS4_18smem_ptr_flag_bitsILi32EEENST_INS5_IJNSA_ILi8EEENSA_ILi32EEEEEENS5_IJS18_SC_EEEEEEEvNS4_8identityES11_S1C_vS1D_EENS_8epilogue10collective6detail29Sm90TmaWarpSpecializedAdapterINS1G_15DefaultEpilogueISJ_SK_SK_NS1F_6thread17LinearCombinationISJ_Li1EffLNS1K_9ScaleType4KindE0ELNS_15FloatRoundStyleE2ESJ_EENS1_15EpilogueDefaultEEEEEvvEEEEvNT_6ParamsE)
        /*0008*/ 	.word	0x000000a8


	//----- nvinfo : EIATTR_FRAME_SIZE
	.align		4
.L_15:
        /*000c*/ 	.byte	0x04, 0x11
        /*000e*/ 	.short	(.L_17 - .L_16)
	.align		4
.L_16:
        /*0010*/ 	.word	index@(_ZN7cutlass13device_kernelINS_4gemm6kernel13GemmUniversalIN4cute5tupleIJiiiiEEENS1_10collective13CollectiveMmaINS1_34MainloopSm90TmaGmmaWarpSpecializedILi4ENS5_IJNS4_1CILi2EEESB_NSA_ILi1EEEEEENS1_32KernelTmaWarpSpecializedPingpongEEENS5_IJNSA_ILi64EEENSA_ILi128EEESG_EEENS_10tfloat32_tENS5_IJlSC_lEEESJ_SK_NS4_8TiledMMAINS4_8MMA_AtomIJNS4_4SM904GMMA30MMA_64x128x8_F32TF32TF32_SS_TNILNSO_7ScaleInE1ELSQ_1EEEEEENS4_6LayoutINS5_IJSC_SC_SC_EEENS5_IJNSA_ILi0EEESV_SV_EEEEENS5_IJNS4_10UnderscoreESY_SY_EEEEENS4_23SM90_TMA_LOAD_MULTICASTENS4_14ComposedLayoutINS4_7SwizzleILi3ELi4ELi3EEENS4_18smem_ptr_flag_bitsILi32EEENST_INS5_IJNSA_ILi8EEENSA_ILi32EEEEEENS5_IJS18_SC_EEEEEEEvNS4_8identityES11_S1C_vS1D_EENS_8epilogue10collective6detail29Sm90TmaWarpSpecializedAdapterINS1G_15DefaultEpilogueISJ_SK_SK_NS1F_6thread17LinearCombinationISJ_Li1EffLNS1K_9ScaleType4KindE0ELNS_15FloatRoundStyleE2ESJ_EENS1_15EpilogueDefaultEEEEEvvEEEEvNT_6ParamsE)
        /*0014*/ 	.word	0x00000000


	//----- nvinfo : EIATTR_MIN_STACK_SIZE
	.align		4
.L_17:
        /*0018*/ 	.byte	0x04, 0x12
        /*001a*/ 	.short	(.L_19 - .L_18)
	.align		4
.L_18:
        /*001c*/ 	.word	index@(_ZN7cutlass13device_kernelINS_4gemm6kernel13GemmUniversalIN4cute5tupleIJiiiiEEENS1_10collective13CollectiveMmaINS1_34MainloopSm90TmaGmmaWarpSpecializedILi4ENS5_IJNS4_1CILi2EEESB_NSA_ILi1EEEEEENS1_32KernelTmaWarpSpecializedPingpongEEENS5_IJNSA_ILi64EEENSA_ILi128EEESG_EEENS_10tfloat32_tENS5_IJlSC_lEEESJ_SK_NS4_8TiledMMAINS4_8MMA_AtomIJNS4_4SM904GMMA30MMA_64x128x8_F32TF32TF32_SS_TNILNSO_7ScaleInE1ELSQ_1EEEEEENS4_6LayoutINS5_IJSC_SC_SC_EEENS5_IJNSA_ILi0EEESV_SV_EEEEENS5_IJNS4_10UnderscoreESY_SY_EEEEENS4_23SM90_TMA_LOAD_MULTICASTENS4_14ComposedLayoutINS4_7SwizzleILi3ELi4ELi3EEENS4_18smem_ptr_flag_bitsILi32EEENST_INS5_IJNSA_ILi8EEENSA_ILi32EEEEEENS5_IJS18_SC_EEEEEEEvNS4_8identityES11_S1C_vS1D_EENS_8epilogue10collective6detail29Sm90TmaWarpSpecializedAdapterINS1G_15DefaultEpilogueISJ_SK_SK_NS1F_6thread17LinearCombinationISJ_Li1EffLNS1K_9ScaleType4KindE0ELNS_15FloatRoundStyleE2ESJ_EENS1_15EpilogueDefaultEEEEEvvEEEEvNT_6ParamsE)
        /*0020*/ 	.word	0x00000000
.L_19:


//--------------------- .nv.compat                --------------------------
	.section	.nv.compat,"",@"SHT_CUDA_COMPAT_INFO"
	.align	4
        /*0000*/ 	.byte	0x02, 0x09, 0x01, 0x00, 0x02, 0x02, 0x04, 0x00, 0x02, 0x05, 0x05, 0x00, 0x03, 0x07, 0x01, 0x01
        /*0010*/ 	.byte	0x02, 0x03, 0x01, 0x00, 0x02, 0x06, 0x01, 0x00, 0x04, 0x0b, 0x08, 0x00, 0x00, 0x00, 0x00, 0x00
        /*0020*/ 	.byte	0x00, 0x00, 0x00, 0x00


//--------------------- .nv.info._ZN7cutlass13device_kernelINS_4gemm6kernel13GemmUniversalIN4cute5tupleIJiiiiEEENS1_10collective13CollectiveMmaINS1_34MainloopSm90TmaGmmaWarpSpecializedILi4ENS5_IJNS4_1CILi2EEESB_NSA_ILi1EEEEEENS1_32KernelTmaWarpSpecializedPingpongEEENS5_IJNSA_ILi64EEENSA_ILi128EEESG_EEENS_10tfloat32_tENS5_IJlSC_lEEESJ_SK_NS4_8TiledMMAINS4_8MMA_AtomIJNS4_4SM904GMMA30MMA_64x128x8_F32TF32TF32_SS_TNILNSO_7ScaleInE1ELSQ_1EEEEEENS4_6LayoutINS5_IJSC_SC_SC_EEENS5_IJNSA_ILi0EEESV_SV_EEEEENS5_IJNS4_10UnderscoreESY_SY_EEEEENS4_23SM90_TMA_LOAD_MULTICASTENS4_14ComposedLayoutINS4_7SwizzleILi3ELi4ELi3EEENS4_18smem_ptr_flag_bitsILi32EEENST_INS5_IJNSA_ILi8EEENSA_ILi32EEEEEENS5_IJS18_SC_EEEEEEEvNS4_8identityES11_S1C_vS1D_EENS_8epilogue10collective6detail29Sm90TmaWarpSpecializedAdapterINS1G_15DefaultEpilogueISJ_SK_SK_NS1F_6thread17LinearCombinationISJ_Li1EffLNS1K_9ScaleType4KindE0ELNS_15FloatRoundStyleE2ESJ_EENS1_15EpilogueDefaultEEEEEvvEEEEvNT_6ParamsE --------------------------
	.section	.nv.info._ZN7cutlass13device_kernelINS_4gemm6kernel13GemmUniversalIN4cute5tupleIJiiiiEEENS1_10collective13CollectiveMmaINS1_34MainloopSm90TmaGmmaWarpSpecializedILi4ENS5_IJNS4_1CILi2EEESB_NSA_ILi1EEEEEENS1_32KernelTmaWarpSpecializedPingpongEEENS5_IJNSA_ILi64EEENSA_ILi128EEESG_EEENS_10tfloat32_tENS5_IJlSC_lEEESJ_SK_NS4_8TiledMMAINS4_8MMA_AtomIJNS4_4SM904GMMA30MMA_64x128x8_F32TF32TF32_SS_TNILNSO_7ScaleInE1ELSQ_1EEEEEENS4_6LayoutINS5_IJSC_SC_SC_EEENS5_IJNSA_ILi0EEESV_SV_EEEEENS5_IJNS4_10UnderscoreESY_SY_EEEEENS4_23SM90_TMA_LOAD_MULTICASTENS4_14ComposedLayoutINS4_7SwizzleILi3ELi4ELi3EEENS4_18smem_ptr_flag_bitsILi32EEENST_INS5_IJNSA_ILi8EEENSA_ILi32EEEEEENS5_IJS18_SC_EEEEEEEvNS4_8identityES11_S1C_vS1D_EENS_8epilogue10collective6detail29Sm90TmaWarpSpecializedAdapterINS1G_15DefaultEpilogueISJ_SK_SK_NS1F_6thread17LinearCombinationISJ_Li1EffLNS1K_9ScaleType4KindE0ELNS_15FloatRoundStyleE2ESJ_EENS1_15EpilogueDefaultEEEEEvvEEEEvNT_6ParamsE,"",@"SHT_CUDA_INFO"
	.sectionflags	@""
	.align	4


	//----- nvinfo : EIATTR_CUDA_API_VERSION
	.align		4
        /*0000*/ 	.byte	0x04, 0x37
        /*0002*/ 	.short	(.L_21 - .L_20)
.L_20:
        /*0004*/ 	.word	0x00000082


	//----- nvinfo : EIATTR_KPARAM_INFO
	.align		4
.L_21:
        /*0008*/ 	.byte	0x04, 0x17
        /*000a*/ 	.short	(.L_23 - .L_22)
.L_22:
        /*000c*/ 	.word	0x00000000
        /*0010*/ 	.short	0x0000
        /*0012*/ 	.short	0x0070
        /*0014*/ 	.byte	0x00, 0xf0, 0x01, 0x10


	//----- nvinfo : EIATTR_SPARSE_MMA_MASK
	.align		4
.L_23:
        /*0018*/ 	.byte	0x03, 0x50
        /*001a*/ 	.short	0x0000


	//----- nvinfo : EIATTR_MAXREG_COUNT
	.align		4
        /*001c*/ 	.byte	0x03, 0x1b
        /*001e*/ 	.short	0x00a8


	//----- nvinfo : EIATTR_NUM_BARRIERS
	.align		4
        /*0020*/ 	.byte	0x02, 0x4c
        /*0022*/ 	.byte	0x01
	.zero		1


	//----- nvinfo : EIATTR_EXTERNS
	.align		4
        /*0024*/ 	.byte	0x04, 0x0f
        /*0026*/ 	.short	(.L_25 - .L_24)


	//   ....[0]....
	.align		4
.L_24:
        /*0028*/ 	.word	index@(__assertfail)


	//----- nvinfo : EIATTR_MERCURY_ISA_VERSION
	.align		4
.L_25:
        /*002c*/ 	.byte	0x03, 0x5f
        /*002e*/ 	.short	0x0101


	//----- nvinfo : EIATTR_INT_WARP_WIDE_INSTR_OFFSETS
	.align		4
        /*0030*/ 	.byte	0x04, 0x31
        /*0032*/ 	.short	(.L_27 - .L_26)


	//   ....[0]....
.L_26:
        /*0034*/ 	.word	0x000005c0


	//   ....[1]....
        /*0038*/ 	.word	0x00000610


	//   ....[2]....
        /*003c*/ 	.word	0x000006a0


	//   ....[3]....
        /*0040*/ 	.word	0x000006b0


	//   ....[4]....
        /*0044*/ 	.word	0x000006d0


	//   ....[5]....
        /*0048*/ 	.word	0x000006f0


	//   ....[6]....
        /*004c*/ 	.word	0x000007f0


	//   ....[7]....
        /*0050*/ 	.word	0x00000800


	//   ....[8]....
        /*0054*/ 	.word	0x000025a0


	//----- nvinfo : EIATTR_COOP_GROUP_MASK_REGIDS
	.align		4
.L_27:
        /*0058*/ 	.byte	0x04, 0x29
        /*005a*/ 	.short	(.L_29 - .L_28)


	//   ....[0]....
.L_28:
        /*005c*/ 	.word	0xffffffff


	//   ....[1]....
        /*0060*/ 	.word	0xffffffff


	//   ....[2]....
        /*0064*/ 	.word	0xffffffff


	//   ....[3]....
        /*0068*/ 	.word	0xffffffff


	//   ....[4]....
        /*006c*/ 	.word	0xffffffff


	//   ....[5]....
        /*0070*/ 	.word	0xffffffff


	//   ....[6]....
        /*0074*/ 	.word	0xffffffff


	//----- nvinfo : EIATTR_COOP_GROUP_INSTR_OFFSETS
	.align		4
.L_29:
        /*0078*/ 	.byte	0x04, 0x28
        /*007a*/ 	.short	(.L_31 - .L_30)


	//   ....[0]....
.L_30:
        /*007c*/ 	.word	0x00000060


	//   ....[1]....
        /*0080*/ 	.word	0x00000080


	//   ....[2]....
        /*0084*/ 	.word	0x00000180


	//   ....[3]....
        /*0088*/ 	.word	0x000003a0


	//   ....[4]....
        /*008c*/ 	.word	0x000003e0


	//   ....[5]....
        /*0090*/ 	.word	0x000004c0


	//   ....[6]....
        /*0094*/ 	.word	0x00000980


	//----- nvinfo : EIATTR_REG_RECONFIG
	.align		4
.L_31:
        /*0098*/ 	.byte	0x01, 0x54
	.zero		2


	//----- nvinfo : EIATTR_SYSCALL_OFFSETS
	.align		4
        /*009c*/ 	.byte	0x04, 0x46
        /*009e*/ 	.short	(.L_33 - .L_32)


	//   ....[0]....
.L_32:
        /*00a0*/ 	.word	0x000019b0


	//----- nvinfo : EIATTR_MBARRIER_INSTR_OFFSETS
	.align		4
.L_33:
        /*00a4*/ 	.byte	0x04, 0x39
        /*00a6*/ 	.short	(.L_35 - .L_34)


	//   ....[0]....
.L_34:
        /*00a8*/ 	.word	0x00000300
        /*00ac*/ 	.word	0x000000ff
        /*00b0*/ 	.word	0x00000000
        /*00b4*/ 	.short	0x0100
        /*00b6*/ 	.byte	0x07
	.zero		1


	//   ....[1]....
        /*00b8*/ 	.word	0x00000310
        /*00bc*/ 	.word	0x000000ff
        /*00c0*/ 	.word	0x00000020
        /*00c4*/ 	.short	0x0100
        /*00c6*/ 	.byte	0x07
	.zero		1


	//   ....[2]....
        /*00c8*/ 	.word	0x00000320
        /*00cc*/ 	.word	0x000000ff
        /*00d0*/ 	.word	0x00000008
        /*00d4*/ 	.short	0x0100
        /*00d6*/ 	.byte	0x07
	.zero		1


	//   ....[3]....
        /*00d8*/ 	.word	0x00000330
        /*00dc*/ 	.word	0x000000ff
        /*00e0*/ 	.word	0x00000028
        /*00e4*/ 	.short	0x0100
        /*00e6*/ 	.byte	0x07
	.zero		1


	//   ....[4]....
        /*00e8*/ 	.word	0x00000340
        /*00ec*/ 	.word	0x000000ff
        /*00f0*/ 	.word	0x00000010
        /*00f4*/ 	.short	0x0100
        /*00f6*/ 	.byte	0x07
	.zero		1


	//   ....[5]....
        /*00f8*/ 	.word	0x00000350
        /*00fc*/ 	.word	0x000000ff
        /*0100*/ 	.word	0x00000030
        /*0104*/ 	.short	0x0100
        /*0106*/ 	.byte	0x07
	.zero		1


	//   ....[6]....
        /*0108*/ 	.word	0x00000360
        /*010c*/ 	.word	0x000000ff
        /*0110*/ 	.word	0x00000018
        /*0114*/ 	.short	0x0100
        /*0116*/ 	.byte	0x07
	.zero		1


	//   ....[7]....
        /*0118*/ 	.word	0x00000370
        /*011c*/ 	.word	0x000000ff
        /*0120*/ 	.word	0x00000038
        /*0124*/ 	.short	0x0100
        /*0126*/ 	.byte	0x07
	.zero		1


	//   ....[8]....
        /*0128*/ 	.word	0x00000840
        /*012c*/ 	.word	0x000000ff
        /*0130*/ 	.word	0x00000070
        /*0134*/ 	.short	0x0100
        /*0136*/ 	.byte	0x0c
	.zero		1


	//   ....[9]....
        /*0138*/ 	.word	0x00000890
        /*013c*/ 	.word	0x000000ff
        /*0140*/ 	.word	0x00000078
        /*0144*/ 	.short	0x0100
        /*0146*/ 	.byte	0x0c
	.zero		1


	//   ....[10]....
        /*0148*/ 	.word	0x000008c0
        /*014c*/ 	.word	0x000000ff
        /*0150*/ 	.word	0x00000050
        /*0154*/ 	.short	0x0100
        /*0156*/ 	.byte	0x0d
	.zero		1


	//   ....[11]....
        /*0158*/ 	.word	0x00000910
        /*015c*/ 	.word	0x000000ff
        /*0160*/ 	.word	0x00000058
        /*0164*/ 	.short	0x0100
        /*0166*/ 	.byte	0x0d
	.zero		1


	//   ....[12]....
        /*0168*/ 	.word	0x00000920
        /*016c*/ 	.word	0x000000ff
        /*0170*/ 	.word	0x00000060
        /*0174*/ 	.short	0x0100
        /*0176*/ 	.byte	0x0d
	.zero		1


	//   ....[13]....
        /*0178*/ 	.word	0x00000930
        /*017c*/ 	.word	0x000000ff
        /*0180*/ 	.word	0x00000068
        /*0184*/ 	.short	0x0100
        /*0186*/ 	.byte	0x0d
	.zero		1


	//   ....[14]....
        /*0188*/ 	.word	0x00001870
        /*018c*/ 	.word	0x00000061
        /*0190*/ 	.word	0xfffffff8
        /*0194*/ 	.short	0x010a
        /*0196*/ 	.byte	0x3f
	.zero		1


	//   ....[15]....
        /*0198*/ 	.word	0x00001a40
        /*019c*/ 	.word	0x00000003
        /*01a0*/ 	.word	0x00000000
        /*01a4*/ 	.short	0x010a
        /*01a6*/ 	.byte	0x3f
	.zero		1


	//   ....[16]....
        /*01a8*/ 	.word	0x00001aa0
        /*01ac*/ 	.word	0x00000003
        /*01b0*/ 	.word	0x00000000
        /*01b4*/ 	.short	0x010a
        /*01b6*/ 	.byte	0x3f
	.zero		1


	//   ....[17]....
        /*01b8*/ 	.word	0x00001fc0
        /*01bc*/ 	.word	0x000000ff
        /*01c0*/ 	.word	0x00000000
        /*01c4*/ 	.short	0x010a
        /*01c6*/ 	.byte	0x04
	.zero		1


	//   ....[18]....
        /*01c8*/ 	.word	0x00002000
        /*01cc*/ 	.word	0x000000ff
        /*01d0*/ 	.word	0x00000000
        /*01d4*/ 	.short	0x010a
        /*01d6*/ 	.byte	0x04
	.zero		1


	//   ....[19]....
        /*01d8*/ 	.word	0x00002430
        /*01dc*/ 	.word	0x00000005
        /*01e0*/ 	.word	0x00000000
        /*01e4*/ 	.short	0x0101
        /*01e6*/ 	.byte	0x3f
	.zero		1


	//   ....[20]....
        /*01e8*/ 	.word	0x00002530
        /*01ec*/ 	.word	0x00000065
        /*01f0*/ 	.word	0x00000000
        /*01f4*/ 	.short	0x0101
        /*01f6*/ 	.byte	0x32
	.zero		1


	//   ....[21]....
        /*01f8*/ 	.word	0x00002620
        /*01fc*/ 	.word	0x00000003
        /*0200*/ 	.word	0x00000000
        /*0204*/ 	.short	0x0101
        /*0206*/ 	.byte	0x3f
	.zero		1


	//   ....[22]....
        /*0208*/ 	.word	0x00002680
        /*020c*/ 	.word	0x00000061
        /*0210*/ 	.word	0x00000008
        /*0214*/ 	.short	0x010a
        /*0216*/ 	.byte	0x3f
	.zero		1


	//   ....[23]....
        /*0218*/ 	.word	0x00006760
        /*021c*/ 	.word	0x00000062
        /*0220*/ 	.word	0x00000000
        /*0224*/ 	.short	0x0101
        /*0226*/ 	.byte	0x32
	.zero		1


	//   ....[24]....
        /*0228*/ 	.word	0x00007290
        /*022c*/ 	.word	0x00000007
        /*0230*/ 	.word	0x00000020
        /*0234*/ 	.short	0x010a
        /*0236*/ 	.byte	0x3f
	.zero		1


	//   ....[25]....
        /*0238*/ 	.word	0x00007730
        /*023c*/ 	.word	0x00000002
        /*0240*/ 	.word	0x00000078
        /*0244*/ 	.short	0x0101
        /*0246*/ 	.byte	0x3f
	.zero		1


	//   ....[26]....
        /*0248*/ 	.word	0x00007eb0
        /*024c*/ 	.word	0x00000005
        /*0250*/ 	.word	0x00000000
        /*0254*/ 	.short	0x010a
        /*0256*/ 	.byte	0x3f
	.zero		1


	//   ....[27]....
        /*0258*/ 	.word	0x00007f30
        /*025c*/ 	.word	0x00000007
        /*0260*/ 	.word	0x00000000
        /*0264*/ 	.short	0x010a
        /*0266*/ 	.byte	0x3f
	.zero		1


	//   ....[28]....
        /*0268*/ 	.word	0x00007fc0
        /*026c*/ 	.word	0x00000006
        /*0270*/ 	.word	0x00000000
        /*0274*/ 	.short	0x010a
        /*0276*/ 	.byte	0x3f
	.zero		1


	//   ....[29]....
        /*0278*/ 	.word	0x00008050
        /*027c*/ 	.word	0x00000003
        /*0280*/ 	.word	0x00000000
        /*0284*/ 	.short	0x010a
        /*0286*/ 	.byte	0x3f
	.zero		1


	//   ....[30]....
        /*0288*/ 	.word	0x000080b0
        /*028c*/ 	.word	0x00000061
        /*0290*/ 	.word	0xfffffff8
        /*0294*/ 	.short	0x010a
        /*0296*/ 	.byte	0x3f
	.zero		1


	//   ....[31]....
        /*0298*/ 	.word	0x00008100
        /*029c*/ 	.word	0x00000003
        /*02a0*/ 	.word	0x00000000
        /*02a4*/ 	.short	0x010a
        /*02a6*/ 	.byte	0x3f
	.zero		1


	//   ....[32]....
        /*02a8*/ 	.word	0x00008160
        /*02ac*/ 	.word	0x00000005
        /*02b0*/ 	.word	0x00000000
        /*02b4*/ 	.short	0x010a
        /*02b6*/ 	.byte	0x3f
	.zero		1


	//   ....[33]....
        /*02b8*/ 	.word	0x000081b0
        /*02bc*/ 	.word	0x00000061
        /*02c0*/ 	.word	0x00000008
        /*02c4*/ 	.short	0x010a
        /*02c6*/ 	.byte	0x3f
	.zero		1


	//   ....[34]....
        /*02c8*/ 	.word	0x00008280
        /*02cc*/ 	.word	0x00000007
        /*02d0*/ 	.word	0x00000020
        /*02d4*/ 	.short	0x010a
        /*02d6*/ 	.byte	0x3f
	.zero		1


	//   ....[35]....
        /*02d8*/ 	.word	0x00008350
        /*02dc*/ 	.word	0x00000005
        /*02e0*/ 	.word	0x00000000
        /*02e4*/ 	.short	0x010a
        /*02e6*/ 	.byte	0x3f
	.zero		1


	//   ....[36]....
        /*02e8*/ 	.word	0x000083a0
        /*02ec*/ 	.word	0x00000007
        /*02f0*/ 	.word	0x00000000
        /*02f4*/ 	.short	0x010a
        /*02f6*/ 	.byte	0x3f
	.zero		1


	//   ....[37]....
        /*02f8*/ 	.word	0x000083f0
        /*02fc*/ 	.word	0x00000006
        /*0300*/ 	.word	0x00000000
        /*0304*/ 	.short	0x010a
        /*0306*/ 	.byte	0x3f
	.zero		1


	//----- nvinfo : EIATTR_NUM_MBARRIERS
	.align		4
.L_35:
        /*0308*/ 	.byte	0x03, 0x38
        /*030a*/ 	.short	0x000e


	//----- nvinfo : EIATTR_EXIT_INSTR_OFFSETS
	.align		4
        /*030c*/ 	.byte	0x04, 0x1c
        /*030e*/ 	.short	(.L_37 - .L_36)


	//   ....[0]....
.L_36:
        /*0310*/ 	.word	0x00001490


	//   ....[1]....
        /*0314*/ 	.word	0x000014f0


	//   ....[2]....
        /*0318*/ 	.word	0x00006ea0


	//   ....[3]....
        /*031c*/ 	.word	0x00006ed0


	//   ....[4]....
        /*0320*/ 	.word	0x000080a0


	//----- nvinfo : EIATTR_MAX_THREADS
	.align		4
.L_37:
        /*0324*/ 	.byte	0x04, 0x05
        /*0326*/ 	.short	(.L_39 - .L_38)
.L_38:
        /*0328*/ 	.word	0x00000180
        /*032c*/ 	.word	0x00000001
        /*0330*/ 	.word	0x00000001


	//----- nvinfo : EIATTR_CRS_STACK_SIZE
	.align		4
.L_39:
        /*0334*/ 	.byte	0x04, 0x1e
        /*0336*/ 	.short	(.L_41 - .L_40)
.L_40:
        /*0338*/ 	.word	0x00000000


	//----- nvinfo : EIATTR_CBANK_PARAM_SIZE
	.align		4
.L_41:
        /*033c*/ 	.byte	0x03, 0x19
        /*033e*/ 	.short	0x0470


	//----- nvinfo : EIATTR_PARAM_CBANK
	.align		4
        /*0340*/ 	.byte	0x04, 0x0a
        /*0342*/ 	.short	(.L_43 - .L_42)
	.align		4
.L_42:
        /*0344*/ 	.word	index@(.nv.constant0._ZN7cutlass13device_kernelINS_4gemm6kernel13GemmUniversalIN4cute5tupleIJiiiiEEENS1_10collective13CollectiveMmaINS1_34MainloopSm90TmaGmmaWarpSpecializedILi4ENS5_IJNS4_1CILi2EEESB_NSA_ILi1EEEEEENS1_32KernelTmaWarpSpecializedPingpongEEENS5_IJNSA_ILi64EEENSA_ILi128EEESG_EEENS_10tfloat32_tENS5_IJlSC_lEEESJ_SK_NS4_8TiledMMAINS4_8MMA_AtomIJNS4_4SM904GMMA30MMA_64x128x8_F32TF32TF32_SS_TNILNSO_7ScaleInE1ELSQ_1EEEEEENS4_6LayoutINS5_IJSC_SC_SC_EEENS5_IJNSA_ILi0EEESV_SV_EEEEENS5_IJNS4_10UnderscoreESY_SY_EEEEENS4_23SM90_TMA_LOAD_MULTICASTENS4_14ComposedLayoutINS4_7SwizzleILi3ELi4ELi3EEENS4_18smem_ptr_flag_bitsILi32EEENST_INS5_IJNSA_ILi8EEENSA_ILi32EEEEEENS5_IJS18_SC_EEEEEEEvNS4_8identityES11_S1C_vS1D_EENS_8epilogue10collective6detail29Sm90TmaWarpSpecializedAdapterINS1G_15DefaultEpilogueISJ_SK_SK_NS1F_6thread17LinearCombinationISJ_Li1EffLNS1K_9ScaleType4KindE0ELNS_15FloatRoundStyleE2ESJ_EENS1_15EpilogueDefaultEEEEEvvEEEEvNT_6ParamsE)
        /*0348*/ 	.short	0x0210
        /*034a*/ 	.short	0x0470


	//----- nvinfo : EIATTR_SW_WAR
	.align		4
.L_43:
        /*034c*/ 	.byte	0x04, 0x36
        /*034e*/ 	.short	(.L_45 - .L_44)
.L_44:
        /*0350*/ 	.word	0x00000008
.L_45:


//--------------------- .nv.callgraph             --------------------------
	.section	.nv.callgraph,"",@"SHT_CUDA_CALLGRAPH"
	.align	4
	.sectionentsize	8
	.align		4
        /*0000*/ 	.word	0x00000000
	.align		4
        /*0004*/ 	.word	0xffffffff
	.align		4
        /*0008*/ 	.word	index@(_ZN7cutlass13device_kernelINS_4gemm6kernel13GemmUniversalIN4cute5tupleIJiiiiEEENS1_10collective13CollectiveMmaINS1_34MainloopSm90TmaGmmaWarpSpecializedILi4ENS5_IJNS4_1CILi2EEESB_NSA_ILi1EEEEEENS1_32KernelTmaWarpSpecializedPingpongEEENS5_IJNSA_ILi64EEENSA_ILi128EEESG_EEENS_10tfloat32_tENS5_IJlSC_lEEESJ_SK_NS4_8TiledMMAINS4_8MMA_AtomIJNS4_4SM904GMMA30MMA_64x128x8_F32TF32TF32_SS_TNILNSO_7ScaleInE1ELSQ_1EEEEEENS4_6LayoutINS5_IJSC_SC_SC_EEENS5_IJNSA_ILi0EEESV_SV_EEEEENS5_IJNS4_10UnderscoreESY_SY_EEEEENS4_23SM90_TMA_LOAD_MULTICASTENS4_14ComposedLayoutINS4_7SwizzleILi3ELi4ELi3EEENS4_18smem_ptr_flag_bitsILi32EEENST_INS5_IJNSA_ILi8EEENSA_ILi32EEEEEENS5_IJS18_SC_EEEEEEEvNS4_8identityES11_S1C_vS1D_EENS_8epilogue10collective6detail29Sm90TmaWarpSpecializedAdapterINS1G_15DefaultEpilogueISJ_SK_SK_NS1F_6thread17LinearCombinationISJ_Li1EffLNS1K_9ScaleType4KindE0ELNS_15FloatRoundStyleE2ESJ_EENS1_15EpilogueDefaultEEEEEvvEEEEvNT_6ParamsE)
	.align		4
        /*000c*/ 	.word	index@(__assertfail)
	.align		4
        /*0010*/ 	.word	0x00000000
	.align		4
        /*0014*/ 	.word	0xfffffffe
	.align		4
        /*0018*/ 	.word	0x00000000
	.align		4
        /*001c*/ 	.word	0xfffffffd
	.align		4
        /*0020*/ 	.word	0x00000000
	.align		4
        /*0024*/ 	.word	0xfffffffc


//--------------------- .nv.constant4             --------------------------
	.section	.nv.constant4,"a",@progbits
	.align	8
	.align		8
.nv.constant4:
        /*0000*/ 	.dword	__assertfail
	.align		8
        /*0008*/ 	.dword	__unnamed_1
	.align		8
        /*0010*/ 	.dword	_ZN39_INTERNAL_45b5c916_4_k_cu_98581945_70894cuda3std3__45__cpo5beginE
	.align		8
        /*0018*/ 	.dword	_ZN39_INTERNAL_45b5c916_4_k_cu_98581945_70894cuda3std3__45__cpo3endE
	.align		8
        /*0020*/ 	.dword	_ZN39_INTERNAL_45b5c916_4_k_cu_98581945_70894cuda3std3__45__cpo6cbeginE
	.align		8
        /*0028*/ 	.dword	_ZN39_INTERNAL_45b5c916_4_k_cu_98581945_70894cuda3std3__45__cpo4cendE
	.align		8
        /*0030*/ 	.dword	_ZN39_INTERNAL_45b5c916_4_k_cu_98581945_70894cuda3std3__441_GLOBAL__N__45b5c916_4_k_cu_98581945_70896ignoreE
	.align		8
        /*0038*/ 	.dword	_ZN39_INTERNAL_45b5c916_4_k_cu_98581945_70894cuda3std3__419piecewise_constructE
	.align		8
        /*0040*/ 	.dword	_ZN39_INTERNAL_45b5c916_4_k_cu_98581945_70894cuda3std3__48in_placeE
	.align		8
        /*0048*/ 	.dword	_ZN39_INTERNAL_45b5c916_4_k_cu_98581945_70894cuda3std6ranges3__45__cpo4swapE
	.align		8
        /*0050*/ 	.dword	_ZN39_INTERNAL_45b5c916_4_k_cu_98581945_70894cuda3std6ranges3__45__cpo9iter_moveE
	.align		8
        /*0058*/ 	.dword	_ZN39_INTERNAL_45b5c916_4_k_cu_98581945_70894cute7productE
	.align		8
        /*0060*/ 	.dword	_ZN39_INTERNAL_45b5c916_4_k_cu_98581945_70894cute1_E
	.align		8
        /*0068*/ 	.dword	$str$22
	.align		8
        /*0070*/ 	.dword	$str$23


//--------------------- .text._ZN7cutlass13device_kernelINS_4gemm6kernel13GemmUniversalIN4cute5tupleIJiiiiEEENS1_10collective13CollectiveMmaINS1_34MainloopSm90TmaGmmaWarpSpecializedILi4ENS5_IJNS4_1CILi2EEESB_NSA_ILi1EEEEEENS1_32KernelTmaWarpSpecializedPingpongEEENS5_IJNSA_ILi64EEENSA_ILi128EEESG_EEENS_10tfloat32_tENS5_IJlSC_lEEESJ_SK_NS4_8TiledMMAINS4_8MMA_AtomIJNS4_4SM904GMMA30MMA_64x128x8_F32TF32TF32_SS_TNILNSO_7ScaleInE1ELSQ_1EEEEEENS4_6LayoutINS5_IJSC_SC_SC_EEENS5_IJNSA_ILi0EEESV_SV_EEEEENS5_IJNS4_10UnderscoreESY_SY_EEEEENS4_23SM90_TMA_LOAD_MULTICASTENS4_14ComposedLayoutINS4_7SwizzleILi3ELi4ELi3EEENS4_18smem_ptr_flag_bitsILi32EEENST_INS5_IJNSA_ILi8EEENSA_ILi32EEEEEENS5_IJS18_SC_EEEEEEEvNS4_8identityES11_S1C_vS1D_EENS_8epilogue10collective6detail29Sm90TmaWarpSpecializedAdapterINS1G_15DefaultEpilogueISJ_SK_SK_NS1F_6thread17LinearCombinationISJ_Li1EffLNS1K_9ScaleType4KindE0ELNS_15FloatRoundStyleE2ESJ_EENS1_15EpilogueDefaultEEEEEvvEEEEvNT_6ParamsE --------------------------
	.section	.text._ZN7cutlass13device_kernelINS_4gemm6kernel13GemmUniversalIN4cute5tupleIJiiiiEEENS1_10collective13CollectiveMmaINS1_34MainloopSm90TmaGmmaWarpSpecializedILi4ENS5_IJNS4_1CILi2EEESB_NSA_ILi1EEEEEENS1_32KernelTmaWarpSpecializedPingpongEEENS5_IJNSA_ILi64EEENSA_ILi128EEESG_EEENS_10tfloat32_tENS5_IJlSC_lEEESJ_SK_NS4_8TiledMMAINS4_8MMA_AtomIJNS4_4SM904GMMA30MMA_64x128x8_F32TF32TF32_SS_TNILNSO_7ScaleInE1ELSQ_1EEEEEENS4_6LayoutINS5_IJSC_SC_SC_EEENS5_IJNSA_ILi0EEESV_SV_EEEEENS5_IJNS4_10UnderscoreESY_SY_EEEEENS4_23SM90_TMA_LOAD_MULTICASTENS4_14ComposedLayoutINS4_7SwizzleILi3ELi4ELi3EEENS4_18smem_ptr_flag_bitsILi32EEENST_INS5_IJNSA_ILi8EEENSA_ILi32EEEEEENS5_IJS18_SC_EEEEEEEvNS4_8identityES11_S1C_vS1D_EENS_8epilogue10collective6detail29Sm90TmaWarpSpecializedAdapterINS1G_15DefaultEpilogueISJ_SK_SK_NS1F_6thread17LinearCombinationISJ_Li1EffLNS1K_9ScaleType4KindE0ELNS_15FloatRoundStyleE2ESJ_EENS1_15EpilogueDefaultEEEEEvvEEEEvNT_6ParamsE,"ax",@progbits
	.align	128
.text._ZN7cutlass13device_kernelINS_4gemm6kernel13GemmUniversalIN4cute5tupleIJiiiiEEENS1_10collective13CollectiveMmaINS1_34MainloopSm90TmaGmmaWarpSpecializedILi4ENS5_IJNS4_1CILi2EEESB_NSA_ILi1EEEEEENS1_32KernelTmaWarpSpecializedPingpongEEENS5_IJNSA_ILi64EEENSA_ILi128EEESG_EEENS_10tfloat32_tENS5_IJlSC_lEEESJ_SK_NS4_8TiledMMAINS4_8MMA_AtomIJNS4_4SM904GMMA30MMA_64x128x8_F32TF32TF32_SS_TNILNSO_7ScaleInE1ELSQ_1EEEEEENS4_6LayoutINS5_IJSC_SC_SC_EEENS5_IJNSA_ILi0EEESV_SV_EEEEENS5_IJNS4_10UnderscoreESY_SY_EEEEENS4_23SM90_TMA_LOAD_MULTICASTENS4_14ComposedLayoutINS4_7SwizzleILi3ELi4ELi3EEENS4_18smem_ptr_flag_bitsILi32EEENST_INS5_IJNSA_ILi8EEENSA_ILi32EEEEEENS5_IJS18_SC_EEEEEEEvNS4_8identityES11_S1C_vS1D_EENS_8epilogue10collective6detail29Sm90TmaWarpSpecializedAdapterINS1G_15DefaultEpilogueISJ_SK_SK_NS1F_6thread17LinearCombinationISJ_Li1EffLNS1K_9ScaleType4KindE0ELNS_15FloatRoundStyleE2ESJ_EENS1_15EpilogueDefaultEEEEEvvEEEEvNT_6ParamsE:
        .type           _ZN7cutlass13device_kernelINS_4gemm6kernel13GemmUniversalIN4cute5tupleIJiiiiEEENS1_10collective13CollectiveMmaINS1_34MainloopSm90TmaGmmaWarpSpecializedILi4ENS5_IJNS4_1CILi2EEESB_NSA_ILi1EEEEEENS1_32KernelTmaWarpSpecializedPingpongEEENS5_IJNSA_ILi64EEENSA_ILi128EEESG_EEENS_10tfloat32_tENS5_IJlSC_lEEESJ_SK_NS4_8TiledMMAINS4_8MMA_AtomIJNS4_4SM904GMMA30MMA_64x128x8_F32TF32TF32_SS_TNILNSO_7ScaleInE1ELSQ_1EEEEEENS4_6LayoutINS5_IJSC_SC_SC_EEENS5_IJNSA_ILi0EEESV_SV_EEEEENS5_IJNS4_10UnderscoreESY_SY_EEEEENS4_23SM90_TMA_LOAD_MULTICASTENS4_14ComposedLayoutINS4_7SwizzleILi3ELi4ELi3EEENS4_18smem_ptr_flag_bitsILi32EEENST_INS5_IJNSA_ILi8EEENSA_ILi32EEEEEENS5_IJS18_SC_EEEEEEEvNS4_8identityES11_S1C_vS1D_EENS_8epilogue10collective6detail29Sm90TmaWarpSpecializedAdapterINS1G_15DefaultEpilogueISJ_SK_SK_NS1F_6thread17LinearCombinationISJ_Li1EffLNS1K_9ScaleType4KindE0ELNS_15FloatRoundStyleE2ESJ_EENS1_15EpilogueDefaultEEEEEvvEEEEvNT_6ParamsE,@function
        .size           _ZN7cutlass13device_kernelINS_4gemm6kernel13GemmUniversalIN4cute5tupleIJiiiiEEENS1_10collective13CollectiveMmaINS1_34MainloopSm90TmaGmmaWarpSpecializedILi4ENS5_IJNS4_1CILi2EEESB_NSA_ILi1EEEEEENS1_32KernelTmaWarpSpecializedPingpongEEENS5_IJNSA_ILi64EEENSA_ILi128EEESG_EEENS_10tfloat32_tENS5_IJlSC_lEEESJ_SK_NS4_8TiledMMAINS4_8MMA_AtomIJNS4_4SM904GMMA30MMA_64x128x8_F32TF32TF32_SS_TNILNSO_7ScaleInE1ELSQ_1EEEEEENS4_6LayoutINS5_IJSC_SC_SC_EEENS5_IJNSA_ILi0EEESV_SV_EEEEENS5_IJNS4_10UnderscoreESY_SY_EEEEENS4_23SM90_TMA_LOAD_MULTICASTENS4_14ComposedLayoutINS4_7SwizzleILi3ELi4ELi3EEENS4_18smem_ptr_flag_bitsILi32EEENST_INS5_IJNSA_ILi8EEENSA_ILi32EEEEEENS5_IJS18_SC_EEEEEEEvNS4_8identityES11_S1C_vS1D_EENS_8epilogue10collective6detail29Sm90TmaWarpSpecializedAdapterINS1G_15DefaultEpilogueISJ_SK_SK_NS1F_6thread17LinearCombinationISJ_Li1EffLNS1K_9ScaleType4KindE0ELNS_15FloatRoundStyleE2ESJ_EENS1_15EpilogueDefaultEEEEEvvEEEEvNT_6ParamsE,(.L_x_200 - _ZN7cutlass13device_kernelINS_4gemm6kernel13GemmUniversalIN4cute5tupleIJiiiiEEENS1_10collective13CollectiveMmaINS1_34MainloopSm90TmaGmmaWarpSpecializedILi4ENS5_IJNS4_1CILi2EEESB_NSA_ILi1EEEEEENS1_32KernelTmaWarpSpecializedPingpongEEENS5_IJNSA_ILi64EEENSA_ILi128EEESG_EEENS_10tfloat32_tENS5_IJlSC_lEEESJ_SK_NS4_8TiledMMAINS4_8MMA_AtomIJNS4_4SM904GMMA30MMA_64x128x8_F32TF32TF32_SS_TNILNSO_7ScaleInE1ELSQ_1EEEEEENS4_6LayoutINS5_IJSC_SC_SC_EEENS5_IJNSA_ILi0EEESV_SV_EEEEENS5_IJNS4_10UnderscoreESY_SY_EEEEENS4_23SM90_TMA_LOAD_MULTICASTENS4_14ComposedLayoutINS4_7SwizzleILi3ELi4ELi3EEENS4_18smem_ptr_flag_bitsILi32EEENST_INS5_IJNSA_ILi8EEENSA_ILi32EEEEEENS5_IJS18_SC_EEEEEEEvNS4_8identityES11_S1C_vS1D_EENS_8epilogue10collective6detail29Sm90TmaWarpSpecializedAdapterINS1G_15DefaultEpilogueISJ_SK_SK_NS1F_6thread17LinearCombinationISJ_Li1EffLNS1K_9ScaleType4KindE0ELNS_15FloatRoundStyleE2ESJ_EENS1_15EpilogueDefaultEEEEEvvEEEEvNT_6ParamsE)
        .other          _ZN7cutlass13device_kernelINS_4gemm6kernel13GemmUniversalIN4cute5tupleIJiiiiEEENS1_10collective13CollectiveMmaINS1_34MainloopSm90TmaGmmaWarpSpecializedILi4ENS5_IJNS4_1CILi2EEESB_NSA_ILi1EEEEEENS1_32KernelTmaWarpSpecializedPingpongEEENS5_IJNSA_ILi64EEENSA_ILi128EEESG_EEENS_10tfloat32_tENS5_IJlSC_lEEESJ_SK_NS4_8TiledMMAINS4_8MMA_AtomIJNS4_4SM904GMMA30MMA_64x128x8_F32TF32TF32_SS_TNILNSO_7ScaleInE1ELSQ_1EEEEEENS4_6LayoutINS5_IJSC_SC_SC_EEENS5_IJNSA_ILi0EEESV_SV_EEEEENS5_IJNS4_10UnderscoreESY_SY_EEEEENS4_23SM90_TMA_LOAD_MULTICASTENS4_14ComposedLayoutINS4_7SwizzleILi3ELi4ELi3EEENS4_18smem_ptr_flag_bitsILi32EEENST_INS5_IJNSA_ILi8EEENSA_ILi32EEEEEENS5_IJS18_SC_EEEEEEEvNS4_8identityES11_S1C_vS1D_EENS_8epilogue10collective6detail29Sm90TmaWarpSpecializedAdapterINS1G_15DefaultEpilogueISJ_SK_SK_NS1F_6thread17LinearCombinationISJ_Li1EffLNS1K_9ScaleType4KindE0ELNS_15FloatRoundStyleE2ESJ_EENS1_15EpilogueDefaultEEEEEvvEEEEvNT_6ParamsE,@"STO_CUDA_ENTRY STV_DEFAULT"
_ZN7cutlass13device_kernelINS_4gemm6kernel13GemmUniversalIN4cute5tupleIJiiiiEEENS1_10collective13CollectiveMmaINS1_34MainloopSm90TmaGmmaWarpSpecializedILi4ENS5_IJNS4_1CILi2EEESB_NSA_ILi1EEEEEENS1_32KernelTmaWarpSpecializedPingpongEEENS5_IJNSA_ILi64EEENSA_ILi128EEESG_EEENS_10tfloat32_tENS5_IJlSC_lEEESJ_SK_NS4_8TiledMMAINS4_8MMA_AtomIJNS4_4SM904GMMA30MMA_64x128x8_F32TF32TF32_SS_TNILNSO_7ScaleInE1ELSQ_1EEEEEENS4_6LayoutINS5_IJSC_SC_SC_EEENS5_IJNSA_ILi0EEESV_SV_EEEEENS5_IJNS4_10UnderscoreESY_SY_EEEEENS4_23SM90_TMA_LOAD_MULTICASTENS4_14ComposedLayoutINS4_7SwizzleILi3ELi4ELi3EEENS4_18smem_ptr_flag_bitsILi32EEENST_INS5_IJNSA_ILi8EEENSA_ILi32EEEEEENS5_IJS18_SC_EEEEEEEvNS4_8identityES11_S1C_vS1D_EENS_8epilogue10collective6detail29Sm90TmaWarpSpecializedAdapterINS1G_15DefaultEpilogueISJ_SK_SK_NS1F_6thread17LinearCombinationISJ_Li1EffLNS1K_9ScaleType4KindE0ELNS_15FloatRoundStyleE2ESJ_EENS1_15EpilogueDefaultEEEEEvvEEEEvNT_6ParamsE:
[----:B------:R-:W0:Y:S01]  /*0000*/  LDC R1, c[0x0][0x28] ;  /* 0x00000a00ff017b82 */ /* 0x000e220000000800 */
[----:B------:R-:W1:Y:S01]  /*0010*/  S2R R0, SR_TID.X ;  /* 0x0000000000007919 */ /* 0x000e620000002100 */
[----:B------:R-:W-:Y:S01]  /*0020*/  ELECT P0, URZ, PT ;  /* 0x00000000003f782f */ /* 0x000fe20003800000 */
[----:B------:R-:W-:Y:S01]  /*0030*/  BSSY B0, `(.L_x_0) ;  /* 0x0000014000007945 */ /* 0x000fe20003800000 */
[--C-:B-1----:R-:W-:Y:S02]  /*0040*/  SHF.R.U32.HI R2, RZ, 0x5, R0.reuse ;  /* 0x00000005ff027819 */ /* 0x102fe40000011600 */
[----:B------:R-:W-:-:S03]  /*0050*/  SHF.R.U32.HI R4, RZ, 0x7, R0 ;  /* 0x00000007ff047819 */ /* 0x000fc60000011600 */
[----:B------:R-:W1:Y:S02]  /*0060*/  SHFL.IDX PT, R3, R2, RZ, 0x1f ;  /* 0x00001fff02037589 */ /* 0x000e6400000e0000 */
[----:B-1----:R-:W-:Y:S02]  /*0070*/  R2UR UR6, R3 ;  /* 0x00000000030672ca */ /* 0x002fe400000e0000 */
[----:B------:R1:W2:Y:S11]  /*0080*/  SHFL.IDX PT, R3, R4, RZ, 0x1f ;  /* 0x00001fff04037589 */ /* 0x0002b600000e0000 */
[----:B------:R-:W-:-:S02]  /*0090*/  USHF.R.S32.HI UR4, URZ, 0x1f, UR6 ;  /* 0x0000001f3f047899 */ /* 0x000fc40008011406 */
[----:B------:R-:W-:Y:S02]  /*00a0*/  ISETP.NE.OR P0, PT, RZ, UR6, !P0 ;  /* 0x00000006ff007c0c */ /* 0x000fe4000c705670 */
[----:B------:R-:W-:-:S04]  /*00b0*/  ULEA.HI UR4, UR4, UR6, URZ, 0x2 ;  /* 0x0000000604047291 */ /* 0x000fc8000f8f103f */
[----:B------:R-:W-:-:S04]  /*00c0*/  ULOP3.LUT UR4, UR4, 0xfffffffc, URZ, 0xc0, !UPT ;  /* 0xfffffffc04047892 */ /* 0x000fc8000f8ec03f */
[----:B------:R-:W-:-:S03]  /*00d0*/  UIADD3 UR6, UR6, -UR4, URZ ;  /* 0x8000000406067290 */ /* 0x000fc6000fffe03f */
[----:B012---:R-:W-:Y:S09]  /*00e0*/  @P0 BRA `(.L_x_1) ;  /* 0x0000000000200947 */ /* 0x007ff20003800000 */
[----:B------:R-:W-:Y:S02]  /*00f0*/  ULDC.64 UR4, c[0x0][0x198] ;  /* 0x0000660000047ab9 */ /* 0x000fe40000000a00 */
[----:B------:R-:W-:Y:S02]  /*0100*/  UIADD3 UR8, UP0, UR4, 0xf0, URZ ;  /* 0x000000f004087890 */ /* 0x000fe4000ff1e03f */
[----:B------:R-:W-:Y:S02]  /*0110*/  UIADD3 UR4, UP1, UR4, 0x1f0, URZ ;  /* 0x000001f004047890 */ /* 0x000fe4000ff3e03f */
[----:B------:R-:W-:Y:S02]  /*0120*/  UIADD3.X UR9, URZ, UR5, URZ, UP0, !UPT ;  /* 0x000000053f097290 */ /* 0x000fe400087fe43f */
[----:B------:R-:W-:-:S07]  /*0130*/  UIADD3.X UR5, URZ, UR5, URZ, UP1, !UPT ;  /* 0x000000053f057290 */ /* 0x000fce0008ffe43f */
[----:B------:R0:W-:Y:S02]  /*0140*/  UTMACCTL.PF [UR8] ;  /* 0x00000000080079b9 */ /* 0x0001e40008040000 */
[----:B------:R0:W-:Y:S02]  /*0150*/  UTMACCTL.PF [UR4] ;  /* 0x00000000040079b9 */ /* 0x0001e40008040000 */
[----:B0-----:R-:W-:Y:S01]  /*0160*/  NOP ;  /* 0x0000000000007918 */ /* 0x001fe20000000000 */
.L_x_1:
[----:B------:R-:W-:Y:S05]  /*0170*/  BSYNC B0 ;  /* 0x0000000000007941 */ /* 0x000fea0003800000 */
.L_x_0:
[----:B------:R-:W0:Y:S01]  /*0180*/  SHFL.IDX PT, R5, R2, RZ, 0x1f ;  /* 0x00001fff02057589 */ /* 0x000e2200000e0000 */
[----:B------:R-:W-:Y:S01]  /*0190*/  R2UR UR19, R3 ;  /* 0x00000000031372ca */ /* 0x000fe200000e0000 */
[----:B------:R-:W-:-:S04]  /*01a0*/  UISETP.NE.AND UP0, UPT, UR6, 0x3, UPT ;  /* 0x000000030600788c */ /* 0x000fc8000bf05270 */
[----:B------:R-:W-:-:S08]  /*01b0*/  UISETP.EQ.OR UP0, UPT, UR6, URZ, !UP0 ;  /* 0x0000003f0600728c */ /* 0x000fd0000c702670 */
[----:B------:R-:W-:Y:S02]  /*01c0*/  UIADD3 UR14, UR19, -0x1, URZ ;  /* 0xffffffff130e7890 */ /* 0x000fe4000fffe03f */
[----:B------:R-:W-:Y:S02]  /*01d0*/  UISETP.EQ.AND UP0, UPT, UR19, URZ, UP0 ;  /* 0x0000003f1300728c */ /* 0x000fe40008702270 */
[----:B------:R-:W-:Y:S02]  /*01e0*/  UISETP.GE.U32.AND UP1, UPT, UR14, 0x2, UPT ;  /* 0x000000020e00788c */ /* 0x000fe4000bf26070 */
[----:B------:R-:W-:Y:S01]  /*01f0*/  USEL UR40, URZ, 0x1, !UP0 ;  /* 0x000000013f287887 */ /* 0x000fe2000c000000 */
[----:B0-----:R-:W-:-:S03]  /*0200*/  ISETP.NE.AND P0, PT, R5, RZ, PT ;  /* 0x000000ff0500720c */ /* 0x001fc60003f05270 */
[----:B------:R-:W-:-:S10]  /*0210*/  USEL UR40, UR40, 0x2, UP1 ;  /* 0x0000000228287887 */ /* 0x000fd40008800000 */
[----:B------:R-:W-:Y:S05]  /*0220*/  @P0 BRA `(.L_x_2) ;  /* 0x0000000000580947 */ /* 0x000fea0003800000 */
[----:B------:R-:W0:Y:S01]  /*0230*/  S2UR UR7, SR_CgaCtaId ;  /* 0x00000000000779c3 */ /* 0x000e220000008800 */
[----:B------:R-:W-:Y:S01]  /*0240*/  UMOV UR4, 0x400 ;  /* 0x0000040000047882 */ /* 0x000fe20000000000 */
[----:B------:R-:W-:Y:S01]  /*0250*/  UMOV UR5, 0x1 ;  /* 0x0000000100057882 */ /* 0x000fe20000000000 */
[----:B------:R-:W-:Y:S01]  /*0260*/  UMOV UR8, 0x3 ;  /* 0x0000000300087882 */ /* 0x000fe20000000000 */
[----:B------:R-:W-:Y:S01]  /*0270*/  ELECT P0, URZ, PT ;  /* 0x00000000003f782f */ /* 0x000fe20003800000 */
[----:B------:R-:W-:-:S04]  /*0280*/  UIADD3 UR8, -UR8, 0x100000, URZ ;  /* 0x0010000008087890 */ /* 0x000fc8000fffe13f */
[----:B------:R-:W-:Y:S02]  /*0290*/  USHF.L.U32 UR9, UR8, 0xb, URZ ;  /* 0x0000000b08097899 */ /* 0x000fe4000800063f */
[----:B------:R-:W-:Y:S02]  /*02a0*/  USHF.L.U32 UR8, UR8, 0x1, URZ ;  /* 0x0000000108087899 */ /* 0x000fe4000800063f */
[----:B0-----:R-:W-:Y:S02]  /*02b0*/  ULEA UR7, UR7, UR4, 0x18 ;  /* 0x0000000407077291 */ /* 0x001fe4000f8ec03f */
[----:B------:R-:W-:-:S04]  /*02c0*/  UIADD3 UR4, -UR5, 0x100000, URZ ;  /* 0x0010000005047890 */ /* 0x000fc8000fffe13f */
[----:B------:R-:W-:Y:S02]  /*02d0*/  USHF.L.U32 UR5, UR4, 0xb, URZ ;  /* 0x0000000b04057899 */ /* 0x000fe4000800063f */
[----:B------:R-:W-:Y:S01]  /*02e0*/  USHF.L.U32 UR4, UR4, 0x1, URZ ;  /* 0x0000000104047899 */ /* 0x000fe2000800063f */
[----:B------:R-:W0:Y:S11]  /*02f0*/  FENCE.VIEW.ASYNC.S ;  /* 0x00000000000073c6 */ /* 0x000e360000000000 */
[----:B0-----:R0:W1:Y:S01]  /*0300*/  SYNCS.EXCH.64 URZ, [UR7], UR4 ;  /* 0x00000004073f75b2 */ /* 0x0010620008000100 */
[----:B------:R0:W2:Y:S01]  /*0310*/  SYNCS.EXCH.64 URZ, [UR7+0x20], UR8 ;  /* 0x00002008073f75b2 */ /* 0x0000a20008000100 */
[----:B------:R0:W3:Y:S01]  /*0320*/  SYNCS.EXCH.64 URZ, [UR7+0x8], UR4 ;  /* 0x00000804073f75b2 */ /* 0x0000e20008000100 */
[----:B------:R0:W4:Y:S01]  /*0330*/  SYNCS.EXCH.64 URZ, [UR7+0x28], UR8 ;  /* 0x00002808073f75b2 */ /* 0x0001220008000100 */
[----:B------:R0:W0:Y:S01]  /*0340*/  SYNCS.EXCH.64 URZ, [UR7+0x10], UR4 ;  /* 0x00001004073f75b2 */ /* 0x0000220008000100 */
[----:B------:R0:W0:Y:S01]  /*0350*/  SYNCS.EXCH.64 URZ, [UR7+0x30], UR8 ;  /* 0x00003008073f75b2 */ /* 0x0000220008000100 */
[----:B------:R0:W0:Y:S01]  /*0360*/  SYNCS.EXCH.64 URZ, [UR7+0x18], UR4 ;  /* 0x00001804073f75b2 */ /* 0x0000220008000100 */
[----:B------:R0:W0:Y:S01]  /*0370*/  SYNCS.EXCH.64 URZ, [UR7+0x38], UR8 ;  /* 0x00003808073f75b2 */ /* 0x0000220008000100 */
[----:B------:R-:W-:Y:S01]  /*0380*/  NOP ;  /* 0x0000000000007918 */ /* 0x000fe20000000000 */
.L_x_2:
[----:B------:R-:W5:Y:S01]  /*0390*/  S2UR UR15, SR_CTAID.X ;  /* 0x00000000000f79c3 */ /* 0x000f620000002500 */
[----:B------:R-:W1:Y:S01]  /*03a0*/  SHFL.IDX PT, R8, R2, RZ, 0x1f ;  /* 0x00001fff02087589 */ /* 0x000e6200000e0000 */
[----:B------:R-:W-:Y:S01]  /*03b0*/  SHF.R.S32.HI R3, RZ, 0x1f, R0 ;  /* 0x0000001fff037819 */ /* 0x000fe20000011400 */
[----:B0-----:R-:W-:Y:S01]  /*03c0*/  ULDC UR4, c[0x0][0x150] ;  /* 0x0000540000047ab9 */ /* 0x001fe20000000800 */
[----:B------:R-:W-:Y:S01]  /*03d0*/  ELECT P0, URZ, PT ;  /* 0x00000000003f782f */ /* 0x000fe20003800000 */
[----:B------:R0:W2:Y:S01]  /*03e0*/  SHFL.IDX PT, R9, R2, RZ, 0x1f ;  /* 0x00001fff02097589 */ /* 0x0000a200000e0000 */
[----:B------:R-:W-:Y:S02]  /*03f0*/  LEA.HI R3, R3, R0, RZ, 0x7 ;  /* 0x0000000003037211 */ /* 0x000fe400078f38ff */
[----:B------:R-:W-:Y:S01]  /*0400*/  ELECT P1, URZ, PT ;  /* 0x00000000003f782f */ /* 0x000fe20003820000 */
[----:B------:R-:W3:Y:S01]  /*0410*/  S2UR UR8, SR_CTAID.Y ;  /* 0x00000000000879c3 */ /* 0x000ee20000002600 */
[----:B------:R-:W-:Y:S01]  /*0420*/  ULDC UR7, c[0x0][0x144] ;  /* 0x0000510000077ab9 */ /* 0x000fe20000000800 */
[----:B------:R-:W-:Y:S01]  /*0430*/  LOP3.LUT R3, R3, 0xffffff80, RZ, 0xc0, !PT ;  /* 0xffffff8003037812 */ /* 0x000fe200078ec0ff */
[----:B------:R-:W-:Y:S01]  /*0440*/  UMOV UR18, 0x80 ;  /* 0x0000008000127882 */ /* 0x000fe20000000000 */
[----:B------:R-:W-:Y:S01]  /*0450*/  NOP ;  /* 0x0000000000007918 */ /* 0x000fe20000000000 */
[----:B0-----:R-:W-:Y:S01]  /*0460*/  SHF.R.S32.HI R2, RZ, 0x1f, R5 ;  /* 0x0000001fff027819 */ /* 0x001fe20000011405 */
[----:B------:R-:W-:Y:S01]  /*0470*/  NOP ;  /* 0x0000000000007918 */ /* 0x000fe20000000000 */
[----:B------:R-:W-:Y:S01]  /*0480*/  IMAD.IADD R3, R0, 0x1, -R3 ;  /* 0x0000000100037824 */ /* 0x000fe200078e0a03 */
[----:B------:R-:W-:Y:S01]  /*0490*/  ULDC UR17, c[0x0][0x148] ;  /* 0x0000520000117ab9 */ /* 0x000fe20000000800 */
[----:B------:R-:W-:Y:S01]  /*04a0*/  LEA.HI R2, R2, R5, RZ, 0x2 ;  /* 0x0000000502027211 */ /* 0x000fe200078f10ff */
[----:B------:R-:W-:Y:S01]  /*04b0*/  IMAD.MOV.U32 R23, RZ, RZ, 0x1 ;  /* 0x00000001ff177424 */ /* 0x000fe200078e00ff */
[----:B------:R0:W0:Y:S01]  /*04c0*/  SHFL.IDX PT, R97, R4, RZ, 0x1f ;  /* 0x00001fff04617589 */ /* 0x00002200000e0000 */
[----:B------:R-:W-:-:S02]  /*04d0*/  SHF.R.S32.HI R6, RZ, 0x1f, R3 ;  /* 0x0000001fff067819 */ /* 0x000fc40000011403 */
[----:B------:R-:W-:Y:S02]  /*04e0*/  LOP3.LUT R2, R2, 0x3ffffffc, RZ, 0xc0, !PT ;  /* 0x3ffffffc02027812 */ /* 0x000fe400078ec0ff */
[----:B-----5:R-:W-:Y:S02]  /*04f0*/  I2FP.F32.U32 R10, UR15 ;  /* 0x0000000f000a7c45 */ /* 0x020fe40008201000 */
[----:B------:R-:W-:Y:S01]  /*0500*/  LEA.HI R7, R6, R3, RZ, 0x3 ;  /* 0x0000000306077211 */ /* 0x000fe200078f18ff */
[----:B------:R-:W-:Y:S01]  /*0510*/  IMAD.IADD R2, R5, 0x1, -R2 ;  /* 0x0000000105027824 */ /* 0x000fe200078e0a02 */
[----:B-1----:R-:W-:Y:S01]  /*0520*/  ISETP.NE.OR P0, PT, R8, RZ, !P0 ;  /* 0x000000ff0800720c */ /* 0x002fe20004705670 */
[----:B------:R-:W-:Y:S01]  /*0530*/  FMUL R10, R10, UR4 ;  /* 0x000000040a0a7c20 */ /* 0x000fe20008400000 */
[--C-:B------:R-:W-:Y:S01]  /*0540*/  SHF.R.S32.HI R8, RZ, 0x3, R7.reuse ;  /* 0x00000003ff087819 */ /* 0x100fe20000011407 */
[----:B------:R-:W-:Y:S01]  /*0550*/  ULDC UR4, c[0x0][0x154] ;  /* 0x0000550000047ab9 */ /* 0x000fe20000000800 */
[----:B------:R-:W-:-:S02]  /*0560*/  SHF.R.S32.HI R7, RZ, 0x1f, R7 ;  /* 0x0000001fff077819 */ /* 0x000fc40000011407 */
[----:B--2---:R-:W-:Y:S01]  /*0570*/  ISETP.NE.OR P1, PT, R9, RZ, !P1 ;  /* 0x000000ff0900720c */ /* 0x004fe20004f25670 */
[----:B------:R-:W1:Y:S01]  /*0580*/  F2I.U32.TRUNC.NTZ R10, R10 ;  /* 0x0000000a000a7305 */ /* 0x000e62000020f000 */
[----:B------:R-:W-:Y:S02]  /*0590*/  LEA.HI R7, R7, R8, RZ, 0x2 ;  /* 0x0000000807077211 */ /* 0x000fe400078f10ff */
[----:B---3--:R-:W-:Y:S02]  /*05a0*/  I2FP.F32.U32 R9, UR8 ;  /* 0x0000000800097c45 */ /* 0x008fe40008201000 */
[----:B------:R-:W-:Y:S01]  /*05b0*/  LOP3.LUT R7, R7, 0xfffffffc, RZ, 0xc0, !PT ;  /* 0xfffffffc07077812 */ /* 0x000fe200078ec0ff */
[----:B------:R-:W-:Y:S01]  /*05c0*/  VOTEU.ALL UP0, P0 ;  /* 0x00000000003f7886 */ /* 0x000fe20000000000 */
[----:B------:R-:W-:Y:S01]  /*05d0*/  ISETP.NE.AND P2, PT, RZ, UR19, PT ;  /* 0x00000013ff007c0c */ /* 0x000fe2000bf45270 */
[----:B------:R-:W-:Y:S02]  /*05e0*/  FMUL R9, R9, UR4 ;  /* 0x0000000409097c20 */ /* 0x000fe40008400000 */
[----:B------:R-:W-:Y:S01]  /*05f0*/  IMAD.IADD R7, R8, 0x1, -R7 ;  /* 0x0000000108077824 */ /* 0x000fe200078e0a07 */
[----:B------:R-:W2:Y:S01]  /*0600*/  @!UP0 S2UR UR11, SR_CgaCtaId ;  /* 0x00000000000b89c3 */ /* 0x000ea20000008800 */
[----:B------:R-:W-:Y:S01]  /*0610*/  VOTEU.ALL UP1, P1 ;  /* 0x00000000003f7886 */ /* 0x000fe20000820000 */
[----:B------:R-:W-:Y:S01]  /*0620*/  @!UP0 UMOV UR10, 0x400 ;  /* 0x00000400000a8882 */ /* 0x000fe20000000000 */
[----:B------:R-:W-:Y:S01]  /*0630*/  IMAD R2, R2, 0x4, R7 ;  /* 0x0000000402027824 */ /* 0x000fe200078e0207 */
[----:B-1----:R-:W-:Y:S01]  /*0640*/  R2UR UR4, R10 ;  /* 0x000000000a0472ca */ /* 0x002fe200000e0000 */
[----:B------:R-:W1:Y:S01]  /*0650*/  F2I.U32.TRUNC.NTZ R9, R9 ;  /* 0x0000000900097305 */ /* 0x000e62000020f000 */
[----:B------:R-:W-:Y:S01]  /*0660*/  @!UP1 UMOV UR13, 0x400 ;  /* 0x00000400000d9882 */ /* 0x000fe20000000000 */
[C---:B------:R-:W-:Y:S01]  /*0670*/  IMAD.SHL.U32 R5, R2.reuse, 0x4, RZ ;  /* 0x0000000402057824 */ /* 0x040fe200078e00ff */
[----:B------:R-:W3:Y:S01]  /*0680*/  @!UP1 S2UR UR16, SR_CgaCtaId ;  /* 0x00000000001099c3 */ /* 0x000ee20000008800 */
[C---:B------:R-:W-:Y:S01]  /*0690*/  LEA.HI R7, R2.reuse, R2, RZ, 0x1 ;  /* 0x0000000202077211 */ /* 0x040fe200078f08ff */
[----:B------:R-:W-:Y:S01]  /*06a0*/  VOTEU.ALL UP2, P1 ;  /* 0x00000000003f7886 */ /* 0x000fe20000840000 */
[----:B------:R-:W-:Y:S01]  /*06b0*/  VOTEU.ALL UP3, P1 ;  /* 0x00000000003f7886 */ /* 0x000fe20000860000 */
[----:B------:R-:W-:Y:S01]  /*06c0*/  LOP3.LUT R22, R2, 0xc, R5, 0x78, !PT ;  /* 0x0000000c02167812 */ /* 0x000fe200078e7805 */
[----:B------:R-:W-:Y:S01]  /*06d0*/  VOTEU.ALL UP4, P1 ;  /* 0x00000000003f7886 */ /* 0x000fe20000880000 */
[----:B------:R-:W-:Y:S01]  /*06e0*/  LOP3.LUT R7, R7, 0xfffffffe, RZ, 0xc0, !PT ;  /* 0xfffffffe07077812 */ /* 0x000fe200078ec0ff */
[----:B------:R-:W-:Y:S01]  /*06f0*/  VOTEU.ALL UP5, P1 ;  /* 0x00000000003f7886 */ /* 0x000fe200008a0000 */
[----:B------:R-:W5:Y:S01]  /*0700*/  LDC R5, c[0x0][0x140] ;  /* 0x00005000ff057b82 */ /* 0x000f620000000800 */
[----:B------:R-:W-:-:S02]  /*0710*/  UIADD3 UR4, -UR4, URZ, URZ ;  /* 0x0000003f04047290 */ /* 0x000fc4000fffe13f */
[----:B------:R-:W-:Y:S01]  /*0720*/  IMAD.IADD R7, R2, 0x1, -R7 ;  /* 0x0000000102077824 */ /* 0x000fe200078e0a07 */
[----:B-1----:R-:W-:Y:S01]  /*0730*/  R2UR UR9, R9 ;  /* 0x00000000090972ca */ /* 0x002fe200000e0000 */
[----:B------:R-:W-:-:S03]  /*0740*/  UIMAD UR7, UR7, UR4, UR15 ;  /* 0x00000004070772a4 */ /* 0x000fc6000f8e020f */
[----:B------:R-:W-:Y:S01]  /*0750*/  UMOV UR4, 0x20 ;  /* 0x0000002000047882 */ /* 0x000fe20000000000 */
[----:B--2---:R-:W-:Y:S02]  /*0760*/  @!UP0 ULEA UR12, UR11, UR10, 0x18 ;  /* 0x0000000a0b0c8291 */ /* 0x004fe4000f8ec03f */
[----:B------:R-:W-:Y:S01]  /*0770*/  ISETP.NE.AND P3, PT, R7, UR7, PT ;  /* 0x0000000707007c0c */ /* 0x000fe2000bf65270 */
[----:B------:R-:W-:-:S04]  /*0780*/  @!UP0 UIADD3 UR4, -UR4, 0x100000, URZ ;  /* 0x0010000004048890 */ /* 0x000fc8000fffe13f */
[----:B------:R-:W-:Y:S02]  /*0790*/  @!UP0 USHF.L.U32 UR5, UR4, 0xb, URZ ;  /* 0x0000000b04058899 */ /* 0x000fe4000800063f */
[----:B------:R-:W-:Y:S02]  /*07a0*/  @!UP0 USHF.L.U32 UR4, UR4, 0x1, URZ ;  /* 0x0000000104048899 */ /* 0x000fe4000800063f */
[----:B------:R-:W-:-:S04]  /*07b0*/  @!UP1 UIADD3 UR10, -UR18, 0x100000, URZ ;  /* 0x00100000120a9890 */ /* 0x000fc8000fffe13f */
[----:B------:R-:W-:Y:S02]  /*07c0*/  @!UP1 USHF.L.U32 UR11, UR10, 0xb, URZ ;  /* 0x0000000b0a0b9899 */ /* 0x000fe4000800063f */
[----:B------:R-:W-:Y:S02]  /*07d0*/  @!UP1 USHF.L.U32 UR10, UR10, 0x1, URZ ;  /* 0x000000010a0a9899 */ /* 0x000fe4000800063f */
[----:B---3--:R-:W-:Y:S01]  /*07e0*/  @!UP1 ULEA UR13, UR16, UR13, 0x18 ;  /* 0x0000000d100d9291 */ /* 0x008fe2000f8ec03f */
[----:B------:R-:W-:Y:S01]  /*07f0*/  VOTEU.ALL UP0, P0 ;  /* 0x00000000003f7886 */ /* 0x000fe20000000000 */
[----:B------:R-:W-:Y:S01]  /*0800*/  VOTEU.ALL UP1, P0 ;  /* 0x00000000003f7886 */ /* 0x000fe20000020000 */
[----:B------:R-:W-:Y:S01]  /*0810*/  UIADD3 UR9, -UR9, URZ, URZ ;  /* 0x0000003f09097290 */ /* 0x000fe2000fffe13f */
[----:B------:R-:W-:Y:S01]  /*0820*/  LOP3.LUT P0, RZ, R3, 0x7, RZ, 0xc0, !PT ;  /* 0x0000000703ff7812 */ /* 0x000fe2000780c0ff */
[----:B------:R-:W1:Y:S02]  /*0830*/  FENCE.VIEW.ASYNC.S ;  /* 0x00000000000073c6 */ /* 0x000e640000000000 */
[----:B-1----:R-:W1:Y:S01]  /*0840*/  @!UP0 SYNCS.EXCH.64 URZ, [UR12+0x70], UR4 ;  /* 0x000070040c3f85b2 */ /* 0x002e620008000100 */
[----:B------:R-:W-:-:S02]  /*0850*/  @P3 LEA.HI R2, R22, R22, RZ, 0x1 ;  /* 0x0000001616023211 */ /* 0x000fc400078f08ff */
[----:B-----5:R-:W-:Y:S02]  /*0860*/  ISETP.EQ.U32.AND P1, PT, R5, 0x1, PT ;  /* 0x000000010500780c */ /* 0x020fe40003f22070 */
[----:B------:R-:W-:Y:S02]  /*0870*/  @P3 SHF.R.S32.HI R2, RZ, 0x1, R2 ;  /* 0x00000001ff023819 */ /* 0x000fe40000011402 */
[----:B------:R-:W-:Y:S01]  /*0880*/  ISETP.LT.U32.AND P0, PT, R22, 0x4, !P0 ;  /* 0x000000041600780c */ /* 0x000fe20004701070 */
[----:B------:R2:W3:Y:S01]  /*0890*/  @!UP1 SYNCS.EXCH.64 URZ, [UR12+0x78], UR4 ;  /* 0x000078040c3f95b2 */ /* 0x0004e20008000100 */
[----:B------:R-:W-:Y:S01]  /*08a0*/  NOP ;  /* 0x0000000000007918 */ /* 0x000fe20000000000 */
[----:B--2---:R-:W-:Y:S01]  /*08b0*/  UIMAD UR4, UR17, UR9, UR8 ;  /* 0x00000009110472a4 */ /* 0x004fe2000f8e0208 */
[----:B------:R2:W0:Y:S05]  /*08c0*/  @!UP2 SYNCS.EXCH.64 URZ, [UR13+0x50], UR10 ;  /* 0x0000500a0d3fa5b2 */ /* 0x00042a0008000100 */
[----:B------:R-:W-:-:S02]  /*08d0*/  @P3 ISETP.NE.AND P4, PT, R2, UR4, PT ;  /* 0x0000000402003c0c */ /* 0x000fc4000bf85270 */
[----:B------:R-:W-:Y:S02]  /*08e0*/  SEL R2, RZ, 0x1, !P0 ;  /* 0x00000001ff027807 */ /* 0x000fe40004000000 */
[----:B------:R-:W-:-:S04]  /*08f0*/  @P3 SEL R23, RZ, 0x1, P4 ;  /* 0x00000001ff173807 */ /* 0x000fc80002000000 */
[----:B------:R-:W-:Y:S01]  /*0900*/  LOP3.LUT R23, R23, R2, RZ, 0xc0, !PT ;  /* 0x0000000217177212 */ /* 0x000fe200078ec0ff */
[----:B------:R2:W0:Y:S01]  /*0910*/  @!UP3 SYNCS.EXCH.64 URZ, [UR13+0x58], UR10 ;  /* 0x0000580a0d3fb5b2 */ /* 0x0004220008000100 */
[----:B------:R2:W0:Y:S01]  /*0920*/  @!UP4 SYNCS.EXCH.64 URZ, [UR13+0x60], UR10 ;  /* 0x0000600a0d3fc5b2 */ /* 0x0004220008000100 */
[----:B------:R2:W0:Y:S01]  /*0930*/  @!UP5 SYNCS.EXCH.64 URZ, [UR13+0x68], UR10 ;  /* 0x0000680a0d3fd5b2 */ /* 0x0004220008000100 */
[----:B------:R-:W-:Y:S01]  /*0940*/  NOP ;  /* 0x0000000000007918 */ /* 0x000fe20000000000 */
[----:B-12---:R-:W-:Y:S05]  /*0950*/  @!P1 BRA `(.L_x_3) ;  /* 0x0000000000089947 */ /* 0x006fea0003800000 */
[----:B0--34-:R-:W-:Y:S01]  /*0960*/  UCGABAR_ARV ;  /* 0x00000000000079c7 */ /* 0x019fe20008000000 */
[----:B------:R-:W-:Y:S05]  /*0970*/  BRA `(.L_x_4) ;  /* 0x0000000000047947 */ /* 0x000fea0003800000 */
.L_x_3:
[----:B0--34-:R-:W-:Y:S01]  /*0980*/  NOP ;  /* 0x0000000000007918 */ /* 0x019fe20000000000 */
.L_x_4:
[----:B------:R-:W-:Y:S01]  /*0990*/  ULDC.64 UR4, c[0x0][0x598] ;  /* 0x0001660000047ab9 */ /* 0x000fe20000000a00 */
[----:B------:R-:W-:Y:S01]  /*09a0*/  ULDC.64 UR54, c[0x0][0x208] ;  /* 0x0000820000367ab9 */ /* 0x000fe20000000a00 */
[----:B------:R-:W-:-:S04]  /*09b0*/  ISETP.NE.U32.AND P0, PT, RZ, UR4, PT ;  /* 0x00000004ff007c0c */ /* 0x000fc8000bf05070 */
[----:B------:R-:W-:-:S13]  /*09c0*/  ISETP.NE.AND.EX P0, PT, RZ, UR5, PT, P0 ;  /* 0x00000005ff007c0c */ /* 0x000fda000bf05300 */
[----:B------:R-:W-:Y:S05]  /*09d0*/  @!P0 BRA `(.L_x_5) ;  /* 0x00000000001c8947 */ /* 0x000fea0003800000 */
[----:B------:R-:W0:Y:S02]  /*09e0*/  LDC.64 R4, c[0x0][0x598] ;  /* 0x00016600ff047b82 */ /* 0x000e240000000a00 */
[----:B0-----:R-:W2:Y:S02]  /*09f0*/  LDG.E.64 R4, desc[UR54][R4.64] ;  /* 0x0000003604047981 */ /* 0x001ea4000c1e1b00 */
[----:B--2---:R-:W-:-:S04]  /*0a00*/  ISETP.NE.U32.AND P0, PT, R4, RZ, PT ;  /* 0x000000ff0400720c */ /* 0x004fc80003f05070 */
[----:B------:R-:W-:-:S13]  /*0a10*/  ISETP.NE.AND.EX P0, PT, R5, RZ, PT, P0 ;  /* 0x000000ff0500720c */ /* 0x000fda0003f05300 */
[----:B------:R-:W-:Y:S05]  /*0a20*/  @!P0 BRA `(.L_x_5) ;  /* 0x0000000000088947 */ /* 0x000fea0003800000 */
[----:B------:R0:W5:Y:S01]  /*0a30*/  LD.E R88, desc[UR54][R4.64] ;  /* 0x0000003604587980 */ /* 0x000162000c101900 */
[----:B------:R-:W-:Y:S05]  /*0a40*/  BRA `(.L_x_6) ;  /* 0x0000000000247947 */ /* 0x000fea0003800000 */
.L_x_5:
[----:B------:R-:W-:Y:S02]  /*0a50*/  ULDC.64 UR4, c[0x0][0x588] ;  /* 0x0001620000047ab9 */ /* 0x000fe40000000a00 */
[----:B------:R-:W-:-:S04]  /*0a60*/  ISETP.NE.U32.AND P0, PT, RZ, UR4, PT ;  /* 0x00000004ff007c0c */ /* 0x000fc8000bf05070 */
[----:B------:R-:W-:-:S13]  /*0a70*/  ISETP.NE.AND.EX P0, PT, RZ, UR5, PT, P0 ;  /* 0x00000005ff007c0c */ /* 0x000fda000bf05300 */
[----:B------:R-:W-:Y:S05]  /*0a80*/  @!P0 BRA `(.L_x_7) ;  /* 0x00000000000c8947 */ /* 0x000fea0003800000 */
[----:B------:R-:W0:Y:S02]  /*0a90*/  LDC.64 R88, c[0x0][0x588] ;  /* 0x00016200ff587b82 */ /* 0x000e240000000a00 */
[----:B0-----:R1:W5:Y:S01]  /*0aa0*/  LDG.E R88, desc[UR54][R88.64] ;  /* 0x0000003658587981 */ /* 0x001362000c1e1900 */
[----:B------:R-:W-:Y:S05]  /*0ab0*/  BRA `(.L_x_6) ;  /* 0x0000000000087947 */ /* 0x000fea0003800000 */
.L_x_7:
[----:B------:R-:W-:Y:S02]  /*0ac0*/  ULDC UR4, c[0x0][0x580] ;  /* 0x0001600000047ab9 */ /* 0x000fe40000000800 */
[----:B------:R-:W-:-:S07]  /*0ad0*/  IMAD.U32 R88, RZ, RZ, UR4 ;  /* 0x00000004ff587e24 */ /* 0x000fce000f8e00ff */
.L_x_6:
[----:B------:R-:W-:Y:S02]  /*0ae0*/  ULDC.64 UR4, c[0x0][0x5a0] ;  /* 0x0001680000047ab9 */ /* 0x000fe40000000a00 */
[----:B------:R-:W-:-:S04]  /*0af0*/  ISETP.NE.U32.AND P0, PT, RZ, UR4, PT ;  /* 0x00000004ff007c0c */ /* 0x000fc8000bf05070 */
[----:B------:R-:W-:-:S13]  /*0b00*/  ISETP.NE.AND.EX P0, PT, RZ, UR5, PT, P0 ;  /* 0x00000005ff007c0c */ /* 0x000fda000bf05300 */
[----:B------:R-:W-:Y:S05]  /*0b10*/  @!P0 BRA `(.L_x_8) ;  /* 0x00000000001c8947 */ /* 0x000fea0003800000 */
[----:B0-----:R-:W0:Y:S02]  /*0b20*/  LDC.64 R4, c[0x0][0x5a0] ;  /* 0x00016800ff047b82 */ /* 0x001e240000000a00 */
[----:B0-----:R-:W2:Y:S02]  /*0b30*/  LDG.E.64 R4, desc[UR54][R4.64] ;  /* 0x0000003604047981 */ /* 0x001ea4000c1e1b00 */
[----:B--2---:R-:W-:-:S04]  /*0b40*/  ISETP.NE.U32.AND P0, PT, R4, RZ, PT ;  /* 0x000000ff0400720c */ /* 0x004fc80003f05070 */
[----:B------:R-:W-:-:S13]  /*0b50*/  ISETP.NE.AND.EX P0, PT, R5, RZ, PT, P0 ;  /* 0x000000ff0500720c */ /* 0x000fda0003f05300 */
[----:B------:R-:W-:Y:S05]  /*0b60*/  @!P0 BRA `(.L_x_8) ;  /* 0x0000000000088947 */ /* 0x000fea0003800000 */
[----:B-1----:R0:W5:Y:S01]  /*0b70*/  LD.E R89, desc[UR54][R4.64] ;  /* 0x0000003604597980 */ /* 0x002162000c101900 */
[----:B------:R-:W-:Y:S05]  /*0b80*/  BRA `(.L_x_9) ;  /* 0x0000000000247947 */ /* 0x000fea0003800000 */
.L_x_8:
[----:B------:R-:W-:Y:S02]  /*0b90*/  ULDC.64 UR4, c[0x0][0x590] ;  /* 0x0001640000047ab9 */ /* 0x000fe40000000a00 */
[----:B------:R-:W-:-:S04]  /*0ba0*/  ISETP.NE.U32.AND P0, PT, RZ, UR4, PT ;  /* 0x00000004ff007c0c */ /* 0x000fc8000bf05070 */
[----:B------:R-:W-:-:S13]  /*0bb0*/  ISETP.NE.AND.EX P0, PT, RZ, UR5, PT, P0 ;  /* 0x00000005ff007c0c */ /* 0x000fda000bf05300 */
[----:B------:R-:W-:Y:S05]  /*0bc0*/  @!P0 BRA `(.L_x_10) ;  /* 0x00000000000c8947 */ /* 0x000fea0003800000 */
[----:B0-----:R-:W1:Y:S02]  /*0bd0*/  LDC.64 R4, c[0x0][0x590] ;  /* 0x00016400ff047b82 */ /* 0x001e640000000a00 */
[----:B-1----:R1:W5:Y:S01]  /*0be0*/  LDG.E R89, desc[UR54][R4.64] ;  /* 0x0000003604597981 */ /* 0x002362000c1e1900 */
[----:B------:R-:W-:Y:S05]  /*0bf0*/  BRA `(.L_x_9) ;  /* 0x0000000000087947 */ /* 0x000fea0003800000 */
.L_x_10:
[----:B------:R-:W-:Y:S02]  /*0c00*/  ULDC UR4, c[0x0][0x584] ;  /* 0x0001610000047ab9 */ /* 0x000fe40000000800 */
[----:B-1----:R-:W-:-:S07]  /*0c10*/  IMAD.U32 R89, RZ, RZ, UR4 ;  /* 0x00000004ff597e24 */ /* 0x002fce000f8e00ff */
.L_x_9:
[----:B------:R-:W-:Y:S01]  /*0c20*/  ULDC UR4, c[0x0][0x65c] ;  /* 0x0001970000047ab9 */ /* 0x000fe20000000800 */
[----:B01----:R-:W0:Y:S01]  /*0c30*/  LDC.64 R4, c[0x0][0x650] ;  /* 0x00019400ff047b82 */ /* 0x003e220000000a00 */
[----:B------:R-:W-:Y:S01]  /*0c40*/  UISETP.NE.AND UP2, UPT, UR4, 0x1, UPT ;  /* 0x000000010400788c */ /* 0x000fe2000bf45270 */
[----:B------:R-:W-:Y:S01]  /*0c50*/  IMAD.MOV.U32 R18, RZ, RZ, -0x1 ;  /* 0xffffffffff127424 */ /* 0x000fe200078e00ff */
[----:B------:R-:W-:Y:S01]  /*0c60*/  UISETP.NE.AND UP0, UPT, UR19, 0x2, UPT ;  /* 0x000000021300788c */ /* 0x000fe2000bf05270 */
[----:B------:R-:W-:Y:S01]  /*0c70*/  IMAD.MOV.U32 R19, RZ, RZ, -0x1 ;  /* 0xffffffffff137424 */ /* 0x000fe200078e00ff */
[----:B------:R-:W-:-:S07]  /*0c80*/  UP2UR UR38, UPR, URZ, 0x4 ;  /* 0x000000043f267883 */ /* 0x000fce0008000000 */
[----:B------:R-:W-:Y:S01]  /*0c90*/  @UP2 ULDC UR12, c[0x0][0x10] ;  /* 0x00000400000c2ab9 */ /* 0x000fe20000000800 */
[----:B------:R-:W-:Y:S01]  /*0ca0*/  @UP2 UMOV UR4, UR8 ;  /* 0x0000000800042c82 */ /* 0x000fe20008000000 */
[----:B------:R-:W-:Y:S01]  /*0cb0*/  @UP2 UMOV UR5, URZ ;  /* 0x0000003f00052c82 */ /* 0x000fe20008000000 */
[----:B------:R-:W-:Y:S01]  /*0cc0*/  @!UP2 ULDC UR16, c[0x0][0xc] ;  /* 0x000003000010aab9 */ /* 0x000fe20000000800 */
[----:B------:R-:W-:Y:S01]  /*0cd0*/  @UP2 UIMAD.WIDE.U32 UR12, UR15, UR12, UR4 ;  /* 0x0000000c0f0c22a5 */ /* 0x000fe2000f8e0004 */
[----:B------:R-:W-:Y:S02]  /*0ce0*/  ULDC UR10, c[0x0][0xc] ;  /* 0x00000300000a7ab9 */ /* 0x000fe40000000800 */
[----:B------:R-:W-:Y:S01]  /*0cf0*/  @UP2 UMOV UR4, URZ ;  /* 0x0000003f00042c82 */ /* 0x000fe20008000000 */
[----:B------:R-:W-:Y:S01]  /*0d00*/  UMOV UR5, URZ ;  /* 0x0000003f00057c82 */ /* 0x000fe20008000000 */
[----:B------:R-:W-:Y:S01]  /*0d10*/  @UP2 UIADD3 UR18, UR13, UR4, URZ ;  /* 0x000000040d122290 */ /* 0x000fe2000fffe03f */
[----:B------:R-:W-:-:S02]  /*0d20*/  ULDC UR11, c[0x0][0x10] ;  /* 0x00000400000b7ab9 */ /* 0x000fc40000000800 */
[----:B------:R-:W-:Y:S01]  /*0d30*/  UMOV UR4, UR15 ;  /* 0x0000000f00047c82 */ /* 0x000fe20008000000 */
[----:B------:R-:W-:Y:S02]  /*0d40*/  UIMAD.WIDE.U32 UR10, UR10, UR11, URZ ;  /* 0x0000000b0a0a72a5 */ /* 0x000fe4000f8e003f */
[----:B------:R-:W-:Y:S01]  /*0d50*/  @!UP2 UIMAD.WIDE.U32 UR4, UR8, UR16, UR4 ;  /* 0x000000100804a2a5 */ /* 0x000fe2000f8e0004 */
[----:B------:R-:W-:Y:S02]  /*0d60*/  ULDC UR13, c[0x0][0x14] ;  /* 0x00000500000d7ab9 */ /* 0x000fe40000000800 */
[----:B------:R-:W-:Y:S02]  /*0d70*/  UIMAD.WIDE.U32 UR52, UR10, UR13, URZ ;  /* 0x0000000d0a3472a5 */ /* 0x000fe4000f8e003f */
[----:B------:R-:W-:Y:S02]  /*0d80*/  UIMAD UR39, UR11, UR13, URZ ;  /* 0x0000000d0b2772a4 */ /* 0x000fe4000f8e023f */
[----:B------:R-:W-:Y:S01]  /*0d90*/  @!UP2 UMOV UR12, UR4 ;  /* 0x00000004000cac82 */ /* 0x000fe20008000000 */
[----:B------:R-:W-:Y:S01]  /*0da0*/  @!UP2 UMOV UR18, UR5 ;  /* 0x000000050012ac82 */ /* 0x000fe20008000000 */
[----:B------:R-:W-:-:S02]  /*0db0*/  UIADD3 UR39, UR53, UR39, URZ ;  /* 0x0000002735277290 */ /* 0x000fc4000fffe03f */
[----:B------:R-:W-:-:S04]  /*0dc0*/  UIADD3 UR4, UP1, UR12, UR52, URZ ;  /* 0x000000340c047290 */ /* 0x000fc8000ff3e03f */
[----:B------:R-:W-:Y:S02]  /*0dd0*/  UIADD3.X UR5, UR18, UR39, URZ, UP1, !UPT ;  /* 0x0000002712057290 */ /* 0x000fe40008ffe43f */
[----:B------:R-:W-:Y:S02]  /*0de0*/  USEL UR4, UR4, UR12, !UP0 ;  /* 0x0000000c04047287 */ /* 0x000fe4000c000000 */
[----:B------:R-:W-:-:S04]  /*0df0*/  USEL UR5, UR5, UR18, !UP0 ;  /* 0x0000001205057287 */ /* 0x000fc8000c000000 */
[----:B0-----:R-:W-:Y:S01]  /*0e00*/  ISETP.LE.U32.AND P0, PT, R4, UR4, PT ;  /* 0x0000000404007c0c */ /* 0x001fe2000bf03070 */
[----:B------:R-:W-:Y:S01]  /*0e10*/  IMAD.U32 R16, RZ, RZ, UR4 ;  /* 0x00000004ff107e24 */ /* 0x000fe2000f8e00ff */
[----:B------:R-:W-:Y:S01]  /*0e20*/  PRMT R4, RZ, 0x7610, R4 ;  /* 0x00007610ff047816 */ /* 0x000fe20000000004 */
[----:B------:R-:W-:Y:S02]  /*0e30*/  IMAD.U32 R2, RZ, RZ, UR5 ;  /* 0x00000005ff027e24 */ /* 0x000fe4000f8e00ff */
[----:B------:R-:W-:-:S03]  /*0e40*/  IMAD.U32 R17, RZ, RZ, UR5 ;  /* 0x00000005ff117e24 */ /* 0x000fc6000f8e00ff */
[----:B------:R-:W-:Y:S01]  /*0e50*/  ISETP.GE.U32.AND.EX P0, PT, R2, R5, PT, P0 ;  /* 0x000000050200720c */ /* 0x000fe20003f06100 */
[----:B------:R-:W-:-:S12]  /*0e60*/  IMAD.MOV.U32 R2, RZ, RZ, -0x1 ;  /* 0xffffffffff027424 */ /* 0x000fd800078e00ff */
[----:B------:R-:W-:Y:S05]  /*0e70*/  @P0 BRA `(.L_x_11) ;  /* 0x0000000400500947 */ /* 0x000fea0003800000 */
[----:B------:R-:W-:Y:S01]  /*0e80*/  ULDC.64 UR18, c[0x0][0x628] ;  /* 0x00018a0000127ab9 */ /* 0x000fe20000000a00 */
[C---:B------:R-:W-:Y:S01]  /*0e90*/  R2UR UR20, R16.reuse ;  /* 0x00000000101472ca */ /* 0x040fe200000e0000 */
[----:B------:R-:W-:Y:S01]  /*0ea0*/  ULDC UR16, c[0x0][0x630] ;  /* 0x00018c0000107ab9 */ /* 0x000fe20000000800 */
[----:B------:R-:W-:Y:S02]  /*0eb0*/  ISETP.NE.U32.AND P0, PT, RZ, UR18, PT ;  /* 0x00000012ff007c0c */ /* 0x000fe4000bf05070 */
[----:B------:R-:W-:Y:S02]  /*0ec0*/  R2UR UR4, R16 ;  /* 0x00000000100472ca */ /* 0x000fe400000e0000 */
[----:B------:R-:W-:Y:S02]  /*0ed0*/  ISETP.NE.AND.EX P0, PT, RZ, UR19, PT, P0 ;  /* 0x00000013ff007c0c */ /* 0x000fe4000bf05300 */
[----:B------:R-:W-:-:S11]  /*0ee0*/  R2UR UR5, R17 ;  /* 0x00000000110572ca */ /* 0x000fd600000e0000 */
[----:B------:R-:W-:Y:S05]  /*0ef0*/  @!P0 BRA `(.L_x_12) ;  /* 0x0000000000308947 */ /* 0x000fea0003800000 */
[----:B------:R-:W-:Y:S01]  /*0f00*/  R2UR UR4, R16 ;  /* 0x00000000100472ca */ /* 0x000fe200000e0000 */
[----:B------:R-:W-:Y:S01]  /*0f10*/  ULDC UR12, c[0x0][0x634] ;  /* 0x00018d00000c7ab9 */ /* 0x000fe20000000800 */
[----:B------:R-:W-:-:S11]  /*0f20*/  R2UR UR15, R17 ;  /* 0x00000000110f72ca */ /* 0x000fd600000e0000 */
[----:B------:R-:W-:-:S04]  /*0f30*/  UIADD3 UR12, UP1, UR4, UR12, URZ ;  /* 0x0000000c040c7290 */ /* 0x000fc8000ff3e03f */
[----:B------:R-:W-:-:S04]  /*0f40*/  UIADD3.X UR15, URZ, UR15, URZ, UP1, !UPT ;  /* 0x0000000f3f0f7290 */ /* 0x000fc80008ffe43f */
[----:B------:R-:W-:-:S04]  /*0f50*/  UIMAD.WIDE.U32 UR4, UR15, UR18, URZ ;  /* 0x000000120f0472a5 */ /* 0x000fc8000f8e003f */
[----:B------:R-:W-:Y:S02]  /*0f60*/  UIMAD.WIDE.U32 UR10, UP1, UR12, UR19, UR4 ;  /* 0x000000130c0a72a5 */ /* 0x000fe4000f820004 */
[----:B------:R-:W-:Y:S02]  /*0f70*/  UIMAD.WIDE.U32 UR4, UR12, UR18, URZ ;  /* 0x000000120c0472a5 */ /* 0x000fe4000f8e003f */
[----:B------:R-:W-:Y:S02]  /*0f80*/  UIADD3.X UR13, URZ, URZ, URZ, UP1, !UPT ;  /* 0x0000003f3f0d7290 */ /* 0x000fe40008ffe43f */
[----:B------:R-:W-:Y:S01]  /*0f90*/  UIADD3 URZ, UP1, UR5, UR10, URZ ;  /* 0x0000000a053f7290 */ /* 0x000fe2000ff3e03f */
[----:B------:R-:W-:-:S03]  /*0fa0*/  UMOV UR12, UR11 ;  /* 0x0000000b000c7c82 */ /* 0x000fc60008000000 */
[----:B------:R-:W-:-:S12]  /*0fb0*/  UIMAD.WIDE.U32.X UR4, UR15, UR19, UR12, UP1 ;  /* 0x000000130f0472a5 */ /* 0x000fd800088e040c */
.L_x_12:
[----:B------:R-:W-:Y:S01]  /*0fc0*/  USHF.R.U64 UR4, UR4, UR16, UR5 ;  /* 0x0000001004047299 */ /* 0x000fe20008001205 */
[----:B------:R-:W-:Y:S01]  /*0fd0*/  R2UR UR11, R17 ;  /* 0x00000000110b72ca */ /* 0x000fe200000e0000 */
[----:B------:R-:W-:Y:S02]  /*0fe0*/  USHF.R.U32.HI UR5, URZ, UR16, UR5 ;  /* 0x000000103f057299 */ /* 0x000fe40008011605 */
[----:B------:R-:W-:Y:S01]  /*0ff0*/  UIADD3 UR12, UP1, URZ, -UR4, URZ ;  /* 0x800000043f0c7290 */ /* 0x000fe2000ff3e03f */
[----:B------:R-:W-:Y:S01]  /*1000*/  ULDC.64 UR18, c[0x0][0x620] ;  /* 0x0001880000127ab9 */ /* 0x000fe20000000a00 */
[----:B------:R-:W-:Y:S02]  /*1010*/  UISETP.NE.AND UP2, UPT, UR38, URZ, UPT ;  /* 0x0000003f2600728c */ /* 0x000fe4000bf45270 */
[----:B------:R-:W-:Y:S01]  /*1020*/  UIADD3.X UR5, URZ, ~UR5, URZ, UP1, !UPT ;  /* 0x800000053f057290 */ /* 0x000fe20008ffe43f */
[----:B------:R-:W-:Y:S01]  /*1030*/  UMOV UR10, UR20 ;  /* 0x00000014000a7c82 */ /* 0x000fe20008000000 */
[----:B------:R-:W-:-:S02]  /*1040*/  ULDC UR13, c[0x0][0x618] ;  /* 0x00018600000d7ab9 */ /* 0x000fc40000000800 */
[----:B------:R-:W-:Y:S02]  /*1050*/  UIMAD UR5, UR5, UR18, URZ ;  /* 0x00000012050572a4 */ /* 0x000fe4000f8e023f */
[----:B------:R-:W-:Y:S02]  /*1060*/  UIMAD.WIDE.U32 UR10, UR12, UR18, UR10 ;  /* 0x000000120c0a72a5 */ /* 0x000fe4000f8e000a */
[----:B------:R-:W-:Y:S02]  /*1070*/  UIMAD UR12, UR12, UR19, UR5 ;  /* 0x000000130c0c72a4 */ /* 0x000fe4000f8e0205 */
[----:B------:R-:W-:Y:S02]  /*1080*/  @UP2 UIMAD UR7, UR17, UR9, UR8 ;  /* 0x00000009110722a4 */ /* 0x000fe4000f8e0208 */
[----:B------:R-:W-:Y:S01]  /*1090*/  UIADD3 UR11, UR11, UR12, URZ ;  /* 0x0000000c0b0b7290 */ /* 0x000fe2000fffe03f */
[----:B------:R-:W-:Y:S01]  /*10a0*/  ULDC.64 UR8, c[0x0][0x640] ;  /* 0x0001900000087ab9 */ /* 0x000fe20000000a00 */
[----:B------:R-:W-:-:S02]  /*10b0*/  ULDC UR15, c[0x0][0x608] ;  /* 0x00018200000f7ab9 */ /* 0x000fc40000000800 */
[----:B------:R-:W-:Y:S01]  /*10c0*/  USHF.R.U64 UR20, UR10, UR13, UR11 ;  /* 0x0000000d0a147299 */ /* 0x000fe2000800120b */
[----:B------:R-:W-:Y:S01]  /*10d0*/  ISETP.NE.U32.AND P0, PT, RZ, UR8, PT ;  /* 0x00000008ff007c0c */ /* 0x000fe2000bf05070 */
[----:B------:R-:W-:Y:S01]  /*10e0*/  USHF.R.U32.HI UR11, URZ, UR13, UR11 ;  /* 0x0000000d3f0b7299 */ /* 0x000fe2000801160b */
[----:B------:R-:W-:Y:S02]  /*10f0*/  ULDC UR21, c[0x0][0x658] ;  /* 0x0001960000157ab9 */ /* 0x000fe40000000800 */
[----:B------:R-:W-:Y:S01]  /*1100*/  ISETP.NE.AND.EX P0, PT, RZ, UR9, PT, P0 ;  /* 0x00000009ff007c0c */ /* 0x000fe2000bf05300 */
[----:B------:R-:W-:Y:S02]  /*1110*/  USHF.R.U64 UR25, UR20, UR15, UR11 ;  /* 0x0000000f14197299 */ /* 0x000fe4000800120b */
[----:B------:R-:W-:Y:S01]  /*1120*/  USHF.R.U32.HI UR11, URZ, UR15, UR11 ;  /* 0x0000000f3f0b7299 */ /* 0x000fe2000801160b */
[----:B------:R-:W-:Y:S01]  /*1130*/  UMOV UR10, 0xffffffff ;  /* 0xffffffff000a7882 */ /* 0x000fe20000000000 */
[----:B------:R-:W-:Y:S01]  /*1140*/  ULDC UR5, c[0x0][0x600] ;  /* 0x0001800000057ab9 */ /* 0x000fe20000000800 */
[----:B------:R-:W-:-:S02]  /*1150*/  USHF.L.U32 UR10, UR10, UR21, URZ ;  /* 0x000000150a0a7299 */ /* 0x000fc4000800063f */
[----:B------:R-:W-:Y:S02]  /*1160*/  USHF.R.U64 UR26, UR25, UR21, UR11 ;  /* 0x00000015191a7299 */ /* 0x000fe4000800120b */
[----:B------:R-:W-:Y:S02]  /*1170*/  ULOP3.LUT UR15, URZ, UR10, URZ, 0x33, !UPT ;  /* 0x0000000a3f0f7292 */ /* 0x000fe4000f8e333f */
[----:B------:R-:W-:Y:S02]  /*1180*/  UIADD3 UR19, UR5, -0x1, URZ ;  /* 0xffffffff05137890 */ /* 0x000fe4000fffe03f */
[----:B------:R-:W-:Y:S01]  /*1190*/  USHF.R.U32.HI UR11, URZ, UR21, UR11 ;  /* 0x000000153f0b7299 */ /* 0x000fe2000801160b */
[----:B------:R-:W-:Y:S01]  /*11a0*/  ULDC UR22, c[0x0][0x648] ;  /* 0x0001920000167ab9 */ /* 0x000fe20000000800 */
[----:B------:R-:W-:Y:S01]  /*11b0*/  ULDC UR23, c[0x0][0x638] ;  /* 0x00018e0000177ab9 */ /* 0x000fe20000000800 */
[----:B------:R-:W-:Y:S01]  /*11c0*/  UMOV UR24, 0x1 ;  /* 0x0000000100187882 */ /* 0x000fe20000000000 */
[----:B------:R-:W-:Y:S01]  /*11d0*/  UMOV UR10, UR26 ;  /* 0x0000001a000a7c82 */ /* 0x000fe20008000000 */
[----:B------:R-:W-:Y:S07]  /*11e0*/  @!P0 BRA `(.L_x_13) ;  /* 0x0000000000308947 */ /* 0x000fee0003800000 */
[----:B------:R-:W-:Y:S02]  /*11f0*/  ULDC UR16, c[0x0][0x64c] ;  /* 0x0001930000107ab9 */ /* 0x000fe40000000800 */
        /* <DEDUP_REMOVED lines=8> */
[----:B------:R-:W-:-:S07]  /*1280*/  UIMAD.WIDE.U32.X UR8, UR18, UR9, UR16, UP1 ;  /* 0x00000009120872a5 */ /* 0x000fce00088e0410 */
[----:B------:R-:W-:Y:S01]  /*1290*/  UMOV UR10, UR8 ;  /* 0x00000008000a7c82 */ /* 0x000fe20008000000 */
[----:B------:R-:W-:-:S05]  /*12a0*/  UMOV UR11, UR9 ;  /* 0x00000009000b7c82 */ /* 0x000fca0008000000 */
.L_x_13:
[----:B------:R-:W-:Y:S01]  /*12b0*/  USHF.R.U64 UR9, UR10, UR22, UR11 ;  /* 0x000000160a097299 */ /* 0x000fe2000800120b */
[----:B------:R-:W-:Y:S01]  /*12c0*/  IMAD.MOV.U32 R4, RZ, RZ, 0x1 ;  /* 0x00000001ff047424 */ /* 0x000fe200078e00ff */
[----:B------:R-:W-:Y:S01]  /*12d0*/  USHF.L.U32 UR8, UR24, UR21, URZ ;  /* 0x0000001518087299 */ /* 0x000fe2000800063f */
[----:B------:R-:W-:Y:S01]  /*12e0*/  IMAD.U32 R19, RZ, RZ, UR4 ;  /* 0x00000004ff137e24 */ /* 0x000fe2000f8e00ff */
[----:B------:R-:W-:Y:S02]  /*12f0*/  ULOP3.LUT UR15, UR25, UR15, URZ, 0xc0, !UPT ;  /* 0x0000000f190f7292 */ /* 0x000fe4000f8ec03f */
[----:B------:R-:W-:Y:S02]  /*1300*/  UIADD3 UR10, -UR9, URZ, URZ ;  /* 0x0000003f090a7290 */ /* 0x000fe4000fffe13f */
[----:B------:R-:W-:Y:S02]  /*1310*/  UIMAD UR15, UR8, UR9, UR15 ;  /* 0x00000009080f72a4 */ /* 0x000fe4000f8e020f */
[----:B------:R-:W-:-:S02]  /*1320*/  ULOP3.LUT UR19, UR20, UR19, URZ, 0xc0, !UPT ;  /* 0x0000001314137292 */ /* 0x000fc4000f8ec03f */
[----:B------:R-:W-:Y:S01]  /*1330*/  UIMAD UR8, UR10, UR23, UR26 ;  /* 0x000000170a0872a4 */ /* 0x000fe2000f8e021a */
[----:B------:R-:W-:Y:S01]  /*1340*/  ULDC UR9, c[0x0][0x610] ;  /* 0x0001840000097ab9 */ /* 0x000fe20000000800 */
[----:B------:R-:W-:Y:S02]  /*1350*/  UISETP.NE.AND UP1, UPT, UR38, URZ, UPT ;  /* 0x0000003f2600728c */ /* 0x000fe4000bf25270 */
[----:B------:R-:W-:Y:S02]  /*1360*/  UIMAD UR7, UR15, UR9, UR7 ;  /* 0x000000090f0772a4 */ /* 0x000fe4000f8e0207 */
[----:B------:R-:W-:-:S04]  /*1370*/  UIMAD UR8, UR8, UR5, UR19 ;  /* 0x00000005080872a4 */ /* 0x000fc8000f8e0213 */
[----:B------:R-:W-:Y:S02]  /*1380*/  USEL UR5, UR8, UR7, !UP1 ;  /* 0x0000000708057287 */ /* 0x000fe4000c800000 */
[----:B------:R-:W-:-:S04]  /*1390*/  USEL UR7, UR7, UR8, !UP1 ;  /* 0x0000000807077287 */ /* 0x000fc8000c800000 */
[----:B------:R-:W-:Y:S02]  /*13a0*/  IMAD.U32 R2, RZ, RZ, UR5 ;  /* 0x00000005ff027e24 */ /* 0x000fe4000f8e00ff */
[----:B------:R-:W-:-:S07]  /*13b0*/  IMAD.U32 R18, RZ, RZ, UR7 ;  /* 0x00000007ff127e24 */ /* 0x000fce000f8e00ff */
.L_x_11:
[----:B------:R-:W-:Y:S05]  /*13c0*/  @!P1 BRA `(.L_x_14) ;  /* 0x00000000000c9947 */ /* 0x000fea0003800000 */
[----:B------:R-:W-:Y:S01]  /*13d0*/  UCGABAR_WAIT ;  /* 0x0000000000007dc7 */ /* 0x000fe20008000000 */
[----:B------:R-:W-:Y:S01]  /*13e0*/  CCTL.IVALL ;  /* 0x00000000ff00798f */ /* 0x000fe20002000000 */
[----:B------:R-:W-:Y:S05]  /*13f0*/  BRA `(.L_x_15) ;  /* 0x0000000000047947 */ /* 0x000fea0003800000 */
.L_x_14:
[----:B------:R-:W-:Y:S06]  /*1400*/  BAR.SYNC.DEFER_BLOCKING 0x0 ;  /* 0x0000000000007b1d */ /* 0x000fec0000010000 */
.L_x_15:
[----:B------:R-:W-:Y:S02]  /*1410*/  ULDC UR4, c[0x0][0x28c] ;  /* 0x0000a30000047ab9 */ /* 0x000fe40000000800 */
[----:B------:R-:W-:-:S04]  /*1420*/  UIADD3 UR4, UR4, 0x3f, URZ ;  /* 0x0000003f04047890 */ /* 0x000fc8000fffe03f */
[----:B------:R-:W-:-:S04]  /*1430*/  USHF.R.S32.HI UR5, URZ, 0x1f, UR4 ;  /* 0x0000001f3f057899 */ /* 0x000fc80008011404 */
[----:B------:R-:W-:-:S04]  /*1440*/  ULEA.HI UR5, UR5, UR4, URZ, 0x6 ;  /* 0x0000000405057291 */ /* 0x000fc8000f8f303f */
[----:B------:R-:W-:Y:S01]  /*1450*/  USHF.R.S32.HI UR37, URZ, 0x6, UR5 ;  /* 0x000000063f257899 */ /* 0x000fe20008011405 */
[----:B------:R-:W-:Y:S11]  /*1460*/  @!P2 BRA `(.L_x_16) ;  /* 0x000000580090a947 */ /* 0x000ff60003800000 */
[----:B------:R-:W-:-:S06]  /*1470*/  UISETP.GT.U32.AND UP1, UPT, UR14, 0x1, UPT ;  /* 0x000000010e00788c */ /* 0x000fcc000bf24070 */
[----:B------:R-:W-:-:S13]  /*1480*/  PLOP3.LUT P0, PT, PT, PT, UP1, 0x80, 0x0 ;  /* 0x000000000000781c */ /* 0x000fda0003f0f018 */
[----:B------:R-:W-:Y:S05]  /*1490*/  @P0 EXIT ;  /* 0x000000000000094d */ /* 0x000fea0003800000 */
.L_x_17:
[----:B------:R-:W-:-:S08]  /*14a0*/  NOP ;  /* 0x0000000000007918 */ /* 0x000fd00000000000 */
[----:B------:R-:W0:Y:S02]  /*14b0*/  USETMAXREG.TRY_ALLOC.CTAPOOL UP1, 0xe8 ;  /* 0x000000e8000079c8 */ /* 0x000e240008020600 */
[----:B0-----:R-:W-:-:S13]  /*14c0*/  PLOP3.LUT P0, PT, PT, PT, UP1, 0x80, 0x0 ;  /* 0x000000000000781c */ /* 0x001fda0003f0f018 */
[----:B------:R-:W-:Y:S05]  /*14d0*/  @!P0 BRA `(.L_x_17) ;  /* 0xfffffffc00f08947 */ /* 0x000fea000383ffff */
[----:B------:R-:W-:-:S13]  /*14e0*/  LOP3.LUT P0, RZ, R4, 0xff, RZ, 0xc0, !PT ;  /* 0x000000ff04ff7812 */ /* 0x000fda000780c0ff */
[----:B------:R-:W-:Y:S05]  /*14f0*/  @!P0 EXIT ;  /* 0x000000000000894d */ /* 0x000fea0003800000 */
[----:B------:R-:W0:Y:S01]  /*1500*/  S2UR UR5, SR_CgaCtaId ;  /* 0x00000000000579c3 */ /* 0x000e220000008800 */
[CC--:B------:R-:W-:Y:S01]  /*1510*/  LEA.HI R0, R6.reuse, R3.reuse, RZ, 0x2 ;  /* 0x0000000306007211 */ /* 0x0c0fe200078f10ff */
[----:B------:R-:W-:Y:S01]  /*1520*/  UMOV UR42, 0x400 ;  /* 0x00000400002a7882 */ /* 0x000fe20000000000 */
[----:B------:R-:W-:Y:S01]  /*1530*/  LEA.HI R6, R6, R3, RZ, 0x5 ;  /* 0x0000000306067211 */ /* 0x000fe200078f28ff */
[----:B------:R-:W-:Y:S01]  /*1540*/  USHF.R.U32.HI UR4, URZ, 0x2, UR37 ;  /* 0x000000023f047899 */ /* 0x000fe20008011625 */
[--C-:B------:R-:W-:Y:S01]  /*1550*/  SHF.R.S32.HI R90, RZ, 0x2, R0.reuse ;  /* 0x00000002ff5a7819 */ /* 0x100fe20000011400 */
[----:B------:R-:W-:Y:S01]  /*1560*/  ULOP3.LUT UR45, UR37, 0x3, URZ, 0xc0, !UPT ;  /* 0x00000003252d7892 */ /* 0x000fe2000f8ec03f */
[----:B------:R-:W-:Y:S01]  /*1570*/  SHF.R.S32.HI R5, RZ, 0x1f, R0 ;  /* 0x0000001fff057819 */ /* 0x000fe20000011400 */
[----:B------:R-:W1:Y:S01]  /*1580*/  LDC.64 R8, c[0x0][0x5c8] ;  /* 0x00017200ff087b82 */ /* 0x000e620000000a00 */
[----:B------:R-:W-:Y:S01]  /*1590*/  LOP3.LUT R0, R0, 0xfffffffc, RZ, 0xc0, !PT ;  /* 0xfffffffc00007812 */ /* 0x000fe200078ec0ff */
[----:B------:R-:W-:Y:S01]  /*15a0*/  UISETP.LT.AND UP1, UPT, UR37, 0x1, UPT ;  /* 0x000000012500788c */ /* 0x000fe2000bf21270 */
[----:B------:R-:W-:Y:S01]  /*15b0*/  LEA.HI R5, R5, R90, RZ, 0x3 ;  /* 0x0000005a05057211 */ /* 0x000fe200078f18ff */
[----:B------:R-:W-:-:S02]  /*15c0*/  ULOP3.LUT UR4, UR4, 0x1, URZ, 0xc0, !UPT ;  /* 0x0000000104047892 */ /* 0x000fc4000f8ec03f */
[----:B------:R-:W-:Y:S01]  /*15d0*/  IMAD.IADD R3, R3, 0x1, -R0 ;  /* 0x0000000103037824 */ /* 0x000fe200078e0a00 */
[----:B------:R-:W-:Y:S01]  /*15e0*/  LOP3.LUT R5, R5, 0xfffffff8, RZ, 0xc0, !PT ;  /* 0xfffffff805057812 */ /* 0x000fe200078ec0ff */
[----:B------:R-:W2:Y:S01]  /*15f0*/  LDC R96, c[0x0][0x288] ;  /* 0x0000a200ff607b82 */ /* 0x000ea20000000800 */
[----:B------:R-:W-:Y:S01]  /*1600*/  VIADD R0, R97, 0xffffffff ;  /* 0xffffffff61007836 */ /* 0x000fe20000000000 */
[----:B------:R-:W-:Y:S01]  /*1610*/  ULDC UR44, c[0x0][0x658] ;  /* 0x00019600002c7ab9 */ /* 0x000fe20000000800 */
[----:B------:R-:W-:Y:S01]  /*1620*/  IMAD.SHL.U32 R92, R3, 0x2, RZ ;  /* 0x00000002035c7824 */ /* 0x000fe200078e00ff */
[----:B------:R-:W-:Y:S01]  /*1630*/  UMOV UR6, 0xffffffff ;  /* 0xffffffff00067882 */ /* 0x000fe20000000000 */
[----:B------:R-:W-:Y:S01]  /*1640*/  IMAD.IADD R90, R90, 0x1, -R5 ;  /* 0x000000015a5a7824 */ /* 0x000fe200078e0a05 */
[C---:B------:R-:W-:Y:S01]  /*1650*/  ISETP.NE.AND P0, PT, R0.reuse, RZ, PT ;  /* 0x000000ff0000720c */ /* 0x040fe20003f05270 */
[----:B------:R-:W-:Y:S01]  /*1660*/  IMAD.SHL.U32 R0, R0, 0x8, RZ ;  /* 0x0000000800007824 */ /* 0x000fe200078e00ff */
[----:B0-----:R-:W-:Y:S01]  /*1670*/  ULEA UR42, UR5, UR42, 0x18 ;  /* 0x0000002a052a7291 */ /* 0x001fe2000f8ec03f */
[----:B------:R-:W-:Y:S01]  /*1680*/  SHF.R.S32.HI R5, RZ, 0x5, R6 ;  /* 0x00000005ff057819 */ /* 0x000fe20000011406 */
[----:B------:R-:W-:Y:S01]  /*1690*/  ULDC UR8, c[0x0][0x284] ;  /* 0x0000a10000087ab9 */ /* 0x000fe20000000800 */
[--C-:B------:R-:W-:Y:S01]  /*16a0*/  SHF.R.S32.HI R91, RZ, 0x1f, R90.reuse ;  /* 0x0000001fff5b7819 */ /* 0x100fe2000001145a */
[----:B------:R-:W-:Y:S01]  /*16b0*/  UIADD3 UR50, UR42, 0x50, URZ ;  /* 0x000000502a327890 */ /* 0x000fe2000fffe03f */
[----:B------:R-:W-:Y:S01]  /*16c0*/  LOP3.LUT R0, R0, 0x8, RZ, 0xc0, !PT ;  /* 0x0000000800007812 */ /* 0x000fe200078ec0ff */
[C-C-:B------:R-:W-:Y:S01]  /*16d0*/  IMAD R99, R5.reuse, -0x10, -R90.reuse ;  /* 0xfffffff005637824 */ /* 0x140fe200078e0a5a */
[----:B------:R-:W-:Y:S01]  /*16e0*/  USEL UR45, UR45, URZ, !UP0 ;  /* 0x0000003f2d2d7287 */ /* 0x000fe2000c000000 */
[----:B------:R-:W-:Y:S01]  /*16f0*/  IMAD.WIDE R90, R5, 0x10, R90 ;  /* 0x00000010055a7825 */ /* 0x000fe200078e025a */
[----:B------:R-:W-:Y:S01]  /*1700*/  USEL UR46, UR37, 0x1, UP1 ;  /* 0x00000001252e7887 */ /* 0x000fe20008800000 */
[C---:B-1----:R-:W-:Y:S01]  /*1710*/  SHF.L.U64.HI R94, R8.reuse, 0x3, R9 ;  /* 0x00000003085e7819 */ /* 0x042fe20000010209 */
[----:B------:R-:W-:Y:S01]  /*1720*/  USHF.L.U32 UR6, UR6, UR44, URZ ;  /* 0x0000002c06067299 */ /* 0x000fe2000800063f */
[----:B------:R-:W-:Y:S01]  /*1730*/  IMAD.SHL.U32 R95, R8, 0x8, RZ ;  /* 0x00000008085f7824 */ /* 0x000fe200078e00ff */
[----:B------:R-:W-:Y:S01]  /*1740*/  UISETP.EQ.U32.AND UP0, UPT, UR4, 0x1, !UP0 ;  /* 0x000000010400788c */ /* 0x000fe2000c702070 */
[----:B------:R-:W-:Y:S01]  /*1750*/  SEL R100, RZ, 0x1, P0 ;  /* 0x00000001ff647807 */ /* 0x000fe20000000000 */
[----:B------:R-:W-:Y:S01]  /*1760*/  VIADD R99, R99, UR8 ;  /* 0x0000000863637c36 */ /* 0x000fe20008000000 */
[----:B------:R-:W-:Y:S01]  /*1770*/  LEA R97, R97, UR50, 0x3 ;  /* 0x0000003261617c11 */ /* 0x000fe2000f8e18ff */
[----:B--2---:R-:W-:Y:S01]  /*1780*/  IMAD R96, R3, -0x2, R96 ;  /* 0xfffffffe03607824 */ /* 0x004fe200078e0260 */
[C---:B------:R-:W-:Y:S01]  /*1790*/  LOP3.LUT R101, R0.reuse, 0x8, RZ, 0x3c, !PT ;  /* 0x0000000800657812 */ /* 0x040fe200078e3cff */
[----:B------:R-:W-:Y:S01]  /*17a0*/  ULDC UR43, c[0x0][0x600] ;  /* 0x00018000002b7ab9 */ /* 0x000fe20000000800 */
[----:B------:R-:W-:Y:S01]  /*17b0*/  LOP3.LUT R98, R0, 0x18, RZ, 0x3c, !PT ;  /* 0x0000001800627812 */ /* 0x000fe200078e3cff */
[----:B------:R-:W-:Y:S01]  /*17c0*/  UMOV UR7, 0x1 ;  /* 0x0000000100077882 */ /* 0x000fe20000000000 */
[----:B------:R-:W-:Y:S01]  /*17d0*/  SHF.R.S32.HI R93, RZ, 0x1f, R92 ;  /* 0x0000001fff5d7819 */ /* 0x000fe2000001145c */
[----:B------:R-:W-:-:S02]  /*17e0*/  ULOP3.LUT UR49, UR40, 0x1, URZ, 0xfc, !UPT ;  /* 0x0000000128317892 */ /* 0x000fc4000f8efc3f */
[----:B------:R-:W-:Y:S02]  /*17f0*/  USHF.L.U32 UR36, UR37, 0x1, URZ ;  /* 0x0000000125247899 */ /* 0x000fe4000800063f */
[----:B------:R-:W-:Y:S02]  /*1800*/  USHF.L.U64.HI UR41, UR52, 0x1, UR39 ;  /* 0x0000000134297899 */ /* 0x000fe40008010227 */
[----:B------:R-:W-:Y:S02]  /*1810*/  UIADD3 UR43, UR43, -0x1, URZ ;  /* 0xffffffff2b2b7890 */ /* 0x000fe4000fffe03f */
[----:B------:R-:W-:Y:S02]  /*1820*/  USHF.L.U32 UR44, UR7, UR44, URZ ;  /* 0x0000002c072c7299 */ /* 0x000fe4000800063f */
[----:B------:R-:W-:Y:S02]  /*1830*/  UIADD3 UR46, -UR46, UR37, URZ ;  /* 0x000000252e2e7290 */ /* 0x000fe4000fffe13f */
[----:B------:R-:W-:-:S02]  /*1840*/  ULOP3.LUT UR47, URZ, UR6, URZ, 0x33, !UPT ;  /* 0x000000063f2f7292 */ /* 0x000fc4000f8e333f */
[----:B------:R-:W-:-:S12]  /*1850*/  USEL UR48, URZ, 0x1, !UP0 ;  /* 0x000000013f307887 */ /* 0x000fd8000c000000 */
.L_x_165:
[----:B------:R-:W-:-:S04]  /*1860*/  SHF.L.U32 R0, R100, 0x1f, RZ ;  /* 0x0000001f64007819 */ /* 0x000fc800000006ff */
[----:B------:R-:W0:Y:S02]  /*1870*/  SYNCS.PHASECHK.TRANS64.TRYWAIT P0, [R97+URZ+-0x8], R0 ;  /* 0xfffff800610075a7 */ /* 0x000e24000800017f */
[----:B012345:R-:W-:Y:S05]  /*1880*/  @!P0 BRA `(.L_x_18) ;  /* 0x0000006800088947 */ /* 0x03ffea0003800000 */
.L_x_187:
[----:B------:R-:W-:Y:S02]  /*1890*/  ULDC UR4, c[0x0][0x28c] ;  /* 0x0000a30000047ab9 */ /* 0x000fe40000000800 */
[----:B------:R-:W-:-:S13]  /*18a0*/  ISETP.LT.AND P0, PT, RZ, UR4, PT ;  /* 0x00000004ff007c0c */ /* 0x000fda000bf01270 */
[----:B------:R-:W-:Y:S05]  /*18b0*/  @P0 BRA `(.L_x_19) ;  /* 0x0000000000400947 */ /* 0x000fea0003800000 */
[----:B0-----:R-:W-:Y:S01]  /*18c0*/  MOV R0, 0x0 ;  /* 0x0000000000007802 */ /* 0x001fe20000000f00 */
[----:B------:R-:W-:Y:S01]  /*18d0*/  ULDC.64 UR4, c[0x4][0x68] ;  /* 0x01001a0000047ab9 */ /* 0x000fe20000000a00 */
[----:B------:R-:W-:Y:S01]  /*18e0*/  ULDC.64 UR6, c[0x4][0x8] ;  /* 0x0100020000067ab9 */ /* 0x000fe20000000a00 */
[----:B------:R-:W-:Y:S01]  /*18f0*/  IMAD.U32 R4, RZ, RZ, UR4 ;  /* 0x00000004ff047e24 */ /* 0x000fe2000f8e00ff */
[----:B------:R0:W1:Y:S01]  /*1900*/  LDC.64 R14, c[0x4][R0] ;  /* 0x01000000000e7b82 */ /* 0x0000620000000a00 */
[----:B------:R-:W-:Y:S01]  /*1910*/  IMAD.U32 R5, RZ, RZ, UR5 ;  /* 0x00000005ff057e24 */ /* 0x000fe2000f8e00ff */
[----:B------:R-:W-:Y:S01]  /*1920*/  ULDC.64 UR4, c[0x4][0x70] ;  /* 0x01001c0000047ab9 */ /* 0x000fe20000000a00 */
[----:B------:R-:W-:Y:S02]  /*1930*/  IMAD.U32 R10, RZ, RZ, UR6 ;  /* 0x00000006ff0a7e24 */ /* 0x000fe4000f8e00ff */
[----:B------:R-:W-:Y:S02]  /*1940*/  IMAD.U32 R6, RZ, RZ, UR4 ;  /* 0x00000004ff067e24 */ /* 0x000fe4000f8e00ff */
[----:B------:R-:W-:-:S02]  /*1950*/  IMAD.U32 R7, RZ, RZ, UR5 ;  /* 0x00000005ff077e24 */ /* 0x000fc4000f8e00ff */
[----:B------:R-:W-:Y:S02]  /*1960*/  IMAD.U32 R11, RZ, RZ, UR7 ;  /* 0x00000007ff0b7e24 */ /* 0x000fe4000f8e00ff */
[----:B------:R-:W-:Y:S02]  /*1970*/  IMAD.MOV.U32 R8, RZ, RZ, 0x1e1 ;  /* 0x000001e1ff087424 */ /* 0x000fe400078e00ff */
[----:B------:R-:W-:Y:S02]  /*1980*/  IMAD.MOV.U32 R12, RZ, RZ, 0x1 ;  /* 0x00000001ff0c7424 */ /* 0x000fe400078e00ff */
[----:B0-----:R-:W-:-:S07]  /*1990*/  IMAD.MOV.U32 R13, RZ, RZ, RZ ;  /* 0x000000ffff0d7224 */ /* 0x001fce00078e00ff */
[----:B------:R-:W-:-:S07]  /*19a0*/  LEPC R20, `(.L_x_19) ;  /* 0x000000001014794e */ /* 0x000fce0000000000 */
[----:B-1---5:R-:W-:Y:S05]  /*19b0*/  CALL.ABS.NOINC R14 ;  /* 0x000000000e007343 */ /* 0x022fea0003c00000 */
.L_x_19:
[----:B0-----:R-:W-:-:S05]  /*19c0*/  IMAD.U32 R0, RZ, RZ, UR49 ;  /* 0x00000031ff007e24 */ /* 0x001fca000f8e00ff */
[----:B------:R-:W-:-:S13]  /*19d0*/  ISETP.NE.AND P0, PT, R0, 0x3, PT ;  /* 0x000000030000780c */ /* 0x000fda0003f05270 */
[----:B------:R-:W-:Y:S05]  /*19e0*/  @!P0 BRA `(.L_x_20) ;  /* 0x0000000000048947 */ /* 0x000fea0003800000 */
[----:B------:R-:W-:Y:S01]  /*19f0*/  BPT.TRAP 0x1 ;  /* 0x000000040000795c */ /* 0x000fe20000300000 */
.L_x_20:
[----:B------:R-:W-:Y:S02]  /*1a00*/  IMAD.U32 R3, RZ, RZ, UR45 ;  /* 0x0000002dff037e24 */ /* 0x000fe4000f8e00ff */
[----:B------:R-:W-:-:S03]  /*1a10*/  IMAD.U32 R0, RZ, RZ, UR48 ;  /* 0x00000030ff007e24 */ /* 0x000fc6000f8e00ff */
[----:B------:R-:W-:Y:S02]  /*1a20*/  LEA R3, R3, UR42, 0x3 ;  /* 0x0000002a03037c11 */ /* 0x000fe4000f8e18ff */
[----:B------:R-:W-:-:S04]  /*1a30*/  SHF.L.U32 R0, R0, 0x1f, RZ ;  /* 0x0000001f00007819 */ /* 0x000fc800000006ff */
[----:B------:R0:W1:Y:S01]  /*1a40*/  SYNCS.PHASECHK.TRANS64.TRYWAIT P1, [R3+URZ], R0 ;  /* 0x00000000030075a7 */ /* 0x000062000802017f */
[----:B------:R-:W-:Y:S05]  /*1a50*/  @!P0 BRA `(.L_x_21) ;  /* 0x0000000000048947 */ /* 0x000fea0003800000 */
[----:B------:R-:W-:Y:S01]  /*1a60*/  BPT.TRAP 0x1 ;  /* 0x000000040000795c */ /* 0x000fe20000300000 */
.L_x_21:
[----:B------:R-:W-:-:S05]  /*1a70*/  IMAD.U32 R4, RZ, RZ, UR46 ;  /* 0x0000002eff047e24 */ /* 0x000fca000f8e00ff */
[----:B------:R-:W-:Y:S01]  /*1a80*/  ISETP.GE.AND P2, PT, R4, 0x1, PT ;  /* 0x000000010400780c */ /* 0x000fe20003f46270 */
[----:B-1----:R-:W-:-:S12]  /*1a90*/  @P1 BRA `(.L_x_22) ;  /* 0x0000000000081947 */ /* 0x002fd80003800000 */
[----:B------:R-:W1:Y:S02]  /*1aa0*/  SYNCS.PHASECHK.TRANS64.TRYWAIT P1, [R3+URZ], R0 ;  /* 0x00000000030075a7 */ /* 0x000e64000802017f */
[----:B-1----:R-:W-:Y:S05]  /*1ab0*/  @!P1 BRA `(.L_x_23) ;  /* 0x0000006400909947 */ /* 0x002fea0003800000 */
.L_x_22:
[----:B------:R-:W-:Y:S05]  /*1ac0*/  WARPSYNC.ALL ;  /* 0x0000000000007948 */ /* 0x000fea0003800000 */
[----:B------:R-:W-:Y:S01]  /*1ad0*/  UIADD3 UR4, UR42, 0x180, URZ ;  /* 0x000001802a047890 */ /* 0x000fe2000fffe03f */
[----:B------:R-:W-:Y:S01]  /*1ae0*/  WARPGROUP.ARRIVE ;  /* 0x00000000000079c5 */ /* 0x000fe20000000000 */
[----:B------:R-:W-:Y:S02]  /*1af0*/  UIADD3 UR5, UR42, 0x10180, URZ ;  /* 0x000101802a057890 */ /* 0x000fe4000fffe03f */
[----:B------:R-:W-:Y:S02]  /*1b00*/  USHF.R.U32.HI UR4, URZ, 0x4, UR4 ;  /* 0x000000043f047899 */ /* 0x000fe40008011604 */
[----:B------:R-:W-:-:S02]  /*1b10*/  USHF.R.U32.HI UR5, URZ, 0x4, UR5 ;  /* 0x000000043f057899 */ /* 0x000fc40008011605 */
[----:B------:R-:W-:Y:S02]  /*1b20*/  ULOP3.LUT UR4, UR4, 0x3fff, URZ, 0xc0, !UPT ;  /* 0x00003fff04047892 */ /* 0x000fe4000f8ec03f */
[----:B------:R-:W-:Y:S02]  /*1b30*/  ULOP3.LUT UR5, UR5, 0x3fff, URZ, 0xc0, !UPT ;  /* 0x00003fff05057892 */ /* 0x000fe4000f8ec03f */
[----:B------:R-:W-:Y:S02]  /*1b40*/  ULOP3.LUT UR8, UR4, 0x10000, URZ, 0xfc, !UPT ;  /* 0x0001000004087892 */ /* 0x000fe4000f8efc3f */
[----:B------:R-:W-:Y:S02]  /*1b50*/  ULOP3.LUT UR9, UR5, 0x10000, URZ, 0xfc, !UPT ;  /* 0x0001000005097892 */ /* 0x000fe4000f8efc3f */
[----:B------:R-:W-:Y:S02]  /*1b60*/  ULEA UR11, UR45, UR8, 0xa ;  /* 0x000000082d0b7291 */ /* 0x000fe4000f8e503f */
[----:B------:R-:W-:Y:S01]  /*1b70*/  ULEA UR10, UR45, UR9, 0xb ;  /* 0x000000092d0a7291 */ /* 0x000fe2000f8e583f */
[----:B------:R-:W-:Y:S01]  /*1b80*/  UMOV UR5, 0x40000040 ;  /* 0x4000004000057882 */ /* 0x000fe20000000000 */
[----:B------:R-:W-:-:S03]  /*1b90*/  UMOV UR7, 0x40000040 ;  /* 0x4000004000077882 */ /* 0x000fc60000000000 */
[----:B------:R-:W-:Y:S02]  /*1ba0*/  UMOV UR4, UR11 ;  /* 0x0000000b00047c82 */ /* 0x000fe40008000000 */
[----:B------:R-:W-:Y:S02]  /*1bb0*/  UMOV UR6, UR10 ;  /* 0x0000000a00067c82 */ /* 0x000fe40008000000 */
[----:B------:R-:W-:Y:S01]  /*1bc0*/  HGMMA.64x128x8.F32.TF32 R24, gdesc[UR4], RZ, !UPT, gsb0 ;  /* 0x05e00000041879f0 */ /* 0x000fe2000c0028ff */
[----:B------:R-:W-:Y:S02]  /*1bd0*/  UIADD3 UR4, UR11, 0x2, URZ ;  /* 0x000000020b047890 */ /* 0x000fe4000fffe03f */
[----:B------:R-:W-:Y:S01]  /*1be0*/  UIADD3 UR6, UR10, 0x2, URZ ;  /* 0x000000020a067890 */ /* 0x000fe2000fffe03f */
[----:B------:R-:W-:Y:S01]  /*1bf0*/  UMOV UR5, 0x40000040 ;  /* 0x4000004000057882 */ /* 0x000fe20000000000 */
[----:B------:R-:W-:Y:S01]  /*1c00*/  UMOV UR7, 0x40000040 ;  /* 0x4000004000077882 */ /* 0x000fe20000000000 */
[----:B------:R-:W-:-:S02]  /*1c10*/  WARPGROUP.DEPBAR.LE gsb0, 0x0 ;  /* 0x00008000000079c5 */ /* 0x000fc40000010000 */
[----:B------:R-:W-:-:S06]  /*1c20*/  WARPGROUP.ARRIVE ;  /* 0x00000000000079c5 */ /* 0x000fcc0000000000 */
[----:B------:R-:W-:Y:S01]  /*1c30*/  HGMMA.64x128x8.F32.TF32 R24, gdesc[UR4], R24, gsb0 ;  /* 0x05e00000041879f0 */ /* 0x000fe20008002818 */
[----:B------:R-:W-:Y:S02]  /*1c40*/  UIADD3 UR4, UR11, 0x4, URZ ;  /* 0x000000040b047890 */ /* 0x000fe4000fffe03f */
[----:B------:R-:W-:Y:S01]  /*1c50*/  UIADD3 UR6, UR10, 0x4, URZ ;  /* 0x000000040a067890 */ /* 0x000fe2000fffe03f */
[----:B------:R-:W-:Y:S01]  /*1c60*/  UMOV UR5, 0x40000040 ;  /* 0x4000004000057882 */ /* 0x000fe20000000000 */
[----:B------:R-:W-:Y:S01]  /*1c70*/  UMOV UR7, 0x40000040 ;  /* 0x4000004000077882 */ /* 0x000fe20000000000 */
[----:B------:R-:W-:Y:S02]  /*1c80*/  WARPGROUP.DEPBAR.LE gsb0, 0x0 ;  /* 0x00008000000079c5 */ /* 0x000fe40000010000 */
        /* <DEDUP_REMOVED lines=36> */
[----:B------:R-:W-:Y:S03]  /*1ed0*/  HGMMA.64x128x8.F32.TF32 R24, gdesc[UR4], R24, gsb0 ;  /* 0x05e00000041879f0 */ /* 0x000fe60008002818 */
[----:B------:R-:W-:Y:S02]  /*1ee0*/  WARPGROUP.DEPBAR.LE gsb0, 0x0 ;  /* 0x00008000000079c5 */ /* 0x000fe40000010000 */
[----:B------:R-:W-:Y:S05]  /*1ef0*/  @!P2 BRA `(.L_x_24) ;  /* 0x000000040088a947 */ /* 0x000fea0003800000 */
[----:B------:R-:W-:Y:S01]  /*1f00*/  UIADD3 UR10, UR45, 0x1, URZ ;  /* 0x000000012d0a7890 */ /* 0x000fe2000fffe03f */
[----:B01----:R-:W-:Y:S02]  /*1f10*/  IMAD.U32 R0, RZ, RZ, UR46 ;  /* 0x0000002eff007e24 */ /* 0x003fe4000f8e00ff */
[----:B------:R-:W-:Y:S01]  /*1f20*/  IMAD.U32 R3, RZ, RZ, UR45 ;  /* 0x0000002dff037e24 */ /* 0x000fe2000f8e00ff */
[----:B------:R-:W-:-:S04]  /*1f30*/  UISETP.NE.AND UP0, UPT, UR10, 0x4, UPT ;  /* 0x000000040a00788c */ /* 0x000fc8000bf05270 */
[----:B------:R-:W-:Y:S02]  /*1f40*/  USEL UR4, URZ, 0x1, UP0 ;  /* 0x000000013f047887 */ /* 0x000fe40008000000 */
[----:B------:R-:W-:Y:S02]  /*1f50*/  USEL UR10, UR10, URZ, UP0 ;  /* 0x0000003f0a0a7287 */ /* 0x000fe40008000000 */
[----:B------:R-:W-:-:S06]  /*1f60*/  ULOP3.LUT UR4, UR48, UR4, URZ, 0x3c, !UPT ;  /* 0x0000000430047292 */ /* 0x000fcc000f8e3c3f */
[----:B------:R-:W-:-:S07]  /*1f70*/  IMAD.U32 R6, RZ, RZ, UR4 ;  /* 0x00000004ff067e24 */ /* 0x000fce000f8e00ff */
.L_x_31:
[----:B------:R-:W-:Y:S05]  /*1f80*/  @!P0 BRA `(.L_x_25) ;  /* 0x0000000000048947 */ /* 0x000fea0003800000 */
[----:B------:R-:W-:Y:S01]  /*1f90*/  BPT.TRAP 0x1 ;  /* 0x000000040000795c */ /* 0x000fe20000300000 */
.L_x_25:
[----:B------:R-:W-:Y:S01]  /*1fa0*/  ULEA UR4, UR10, UR42, 0x3 ;  /* 0x0000002a0a047291 */ /* 0x000fe2000f8e183f */
[----:B------:R-:W-:-:S08]  /*1fb0*/  SHF.L.U32 R4, R6, 0x1f, RZ ;  /* 0x0000001f06047819 */ /* 0x000fd000000006ff */
[----:B------:R0:W1:Y:S01]  /*1fc0*/  SYNCS.PHASECHK.TRANS64.TRYWAIT P1, [UR4], R4 ;  /* 0x00000004ff0075a7 */ /* 0x0000620008020144 */
[----:B------:R-:W-:Y:S05]  /*1fd0*/  @!P0 BRA `(.L_x_26) ;  /* 0x0000000000048947 */ /* 0x000fea0003800000 */
[----:B------:R-:W-:Y:S01]  /*1fe0*/  BPT.TRAP 0x1 ;  /* 0x000000040000795c */ /* 0x000fe20000300000 */
.L_x_26:
[----:B-1----:R-:W-:Y:S05]  /*1ff0*/  @P1 BRA `(.L_x_27) ;  /* 0x0000000000081947 */ /* 0x002fea0003800000 */
[----:B------:R-:W1:Y:S02]  /*2000*/  SYNCS.PHASECHK.TRANS64.TRYWAIT P1, [UR4], R4 ;  /* 0x00000004ff0075a7 */ /* 0x000e640008020144 */
[----:B-1----:R-:W-:Y:S05]  /*2010*/  @!P1 BRA `(.L_x_28) ;  /* 0x00000060004c9947 */ /* 0x002fea0003800000 */
.L_x_27:
[----:B------:R-:W-:Y:S01]  /*2020*/  ULEA UR12, UR10, UR8, 0xa ;  /* 0x000000080a0c7291 */ /* 0x000fe2000f8e503f */
[----:B------:R-:W-:Y:S01]  /*2030*/  WARPGROUP.ARRIVE ;  /* 0x00000000000079c5 */ /* 0x000fe20000000000 */
[----:B------:R-:W-:Y:S01]  /*2040*/  ULEA UR11, UR10, UR9, 0xb ;  /* 0x000000090a0b7291 */ /* 0x000fe2000f8e583f */
[----:B------:R-:W-:Y:S01]  /*2050*/  UMOV UR5, 0x40000040 ;  /* 0x4000004000057882 */ /* 0x000fe20000000000 */
[----:B------:R-:W-:-:S03]  /*2060*/  UMOV UR7, 0x40000040 ;  /* 0x4000004000077882 */ /* 0x000fc60000000000 */
[----:B------:R-:W-:Y:S02]  /*2070*/  UMOV UR4, UR12 ;  /* 0x0000000c00047c82 */ /* 0x000fe40008000000 */
[----:B------:R-:W-:Y:S02]  /*2080*/  UMOV UR6, UR11 ;  /* 0x0000000b00067c82 */ /* 0x000fe40008000000 */
[----:B------:R-:W-:Y:S01]  /*2090*/  HGMMA.64x128x8.F32.TF32 R24, gdesc[UR4], R24, gsb0 ;  /* 0x05e00000041879f0 */ /* 0x000fe20008002818 */
        /* <DEDUP_REMOVED lines=51> */
[----:B------:R-:W-:Y:S01]  /*23d0*/  BPT.TRAP 0x1 ;  /* 0x000000040000795c */ /* 0x000fe20000300000 */
.L_x_29:
[----:B------:R-:W-:Y:S01]  /*23e0*/  ISETP.NE.AND P1, PT, R23, RZ, PT ;  /* 0x000000ff1700720c */ /* 0x000fe20003f25270 */
[----:B------:R-:W-:-:S12]  /*23f0*/  UISETP.GT.U32.AND UP0, UPT, UR40, 0x1, UPT ;  /* 0x000000012800788c */ /* 0x000fd8000bf04070 */
[----:B01----:R-:W-:-:S05]  /*2400*/  @P1 LEA R4, R3, UR42, 0x3 ;  /* 0x0000002a03041c11 */ /* 0x003fca000f8e18ff */
[----:B------:R-:W-:-:S05]  /*2410*/  @P1 VIADD R5, R4, 0x20 ;  /* 0x0000002004051836 */ /* 0x000fca0000000000 */
[----:B------:R-:W-:-:S04]  /*2420*/  @P1 PRMT R5, R22, 0x654, R5 ;  /* 0x0000065416051816 */ /* 0x000fc80000000005 */
[----:B------:R0:W-:Y:S01]  /*2430*/  @P1 SYNCS.ARRIVE.TRANS64.RED.A1T0 RZ, [R5+URZ], RZ ;  /* 0x000000ff05ff19a7 */ /* 0x0001e2000810043f */
[----:B------:R-:W-:-:S13]  /*2440*/  PLOP3.LUT P1, PT, PT, PT, UP0, 0x80, 0x0 ;  /* 0x000000000000781c */ /* 0x000fda0003f2f008 */
[----:B0-----:R-:W-:Y:S05]  /*2450*/  @P1 BRA `(.L_x_30) ;  /* 0x0000000000041947 */ /* 0x001fea0003800000 */
[----:B------:R-:W-:Y:S01]  /*2460*/  BPT.TRAP 0x1 ;  /* 0x000000040000795c */ /* 0x000fe20000300000 */
.L_x_30:
[----:B------:R-:W-:Y:S01]  /*2470*/  UIADD3 UR10, UR10, 0x1, URZ ;  /* 0x000000010a0a7890 */ /* 0x000fe2000fffe03f */
[C---:B------:R-:W-:Y:S01]  /*2480*/  ISETP.GT.AND P2, PT, R0.reuse, 0x1, PT ;  /* 0x000000010000780c */ /* 0x040fe20003f44270 */
[----:B------:R-:W-:Y:S02]  /*2490*/  VIADD R3, R3, 0x1 ;  /* 0x0000000103037836 */ /* 0x000fe40000000000 */
[----:B------:R-:W-:Y:S01]  /*24a0*/  UISETP.NE.AND UP0, UPT, UR10, 0x4, UPT ;  /* 0x000000040a00788c */ /* 0x000fe2000bf05270 */
[----:B------:R-:W-:Y:S02]  /*24b0*/  VIADD R0, R0, 0xffffffff ;  /* 0xffffffff00007836 */ /* 0x000fe40000000000 */
[C---:B------:R-:W-:Y:S01]  /*24c0*/  ISETP.NE.AND P1, PT, R3.reuse, 0x4, PT ;  /* 0x000000040300780c */ /* 0x040fe20003f25270 */
[----:B------:R-:W-:Y:S02]  /*24d0*/  USEL UR4, URZ, 0x1, UP0 ;  /* 0x000000013f047887 */ /* 0x000fe40008000000 */
[----:B------:R-:W-:Y:S01]  /*24e0*/  USEL UR10, UR10, URZ, UP0 ;  /* 0x0000003f0a0a7287 */ /* 0x000fe20008000000 */
[----:B------:R-:W-:-:S03]  /*24f0*/  SEL R3, R3, RZ, P1 ;  /* 0x000000ff03037207 */ /* 0x000fc60000800000 */
[----:B------:R-:W-:Y:S01]  /*2500*/  LOP3.LUT R6, R6, UR4, RZ, 0x3c, !PT ;  /* 0x0000000406067c12 */ /* 0x000fe2000f8e3cff */
[----:B------:R-:W-:Y:S07]  /*2510*/  @P2 BRA `(.L_x_31) ;  /* 0xfffffff800982947 */ /* 0x000fee000383ffff */
.L_x_24:
[----:B01----:R-:W0:Y:S01]  /*2520*/  LDC R0, c[0x0][0x28c] ;  /* 0x0000a300ff007b82 */ /* 0x003e220000000800 */
[----:B------:R1:W-:Y:S01]  /*2530*/  SYNCS.ARRIVE.TRANS64.A1T0 RZ, [R101+UR50], RZ ;  /* 0x000000ff65ff79a7 */ /* 0x0003e20008100032 */
[----:B0-----:R-:W-:-:S13]  /*2540*/  ISETP.GE.AND P1, PT, R0, 0x1, PT ;  /* 0x000000010000780c */ /* 0x001fda0003f26270 */
[----:B-1----:R-:W-:Y:S05]  /*2550*/  @!P1 BRA `(.L_x_32) ;  /* 0x0000000000409947 */ /* 0x002fea0003800000 */
[----:B------:R-:W-:Y:S05]  /*2560*/  @!P0 BRA `(.L_x_33) ;  /* 0x0000000000048947 */ /* 0x000fea0003800000 */
[----:B------:R-:W-:Y:S01]  /*2570*/  BPT.TRAP 0x1 ;  /* 0x000000040000795c */ /* 0x000fe20000300000 */
.L_x_33:
[----:B------:R-:W-:Y:S01]  /*2580*/  ISETP.NE.AND P0, PT, R23, RZ, PT ;  /* 0x000000ff1700720c */ /* 0x000fe20003f05270 */
[----:B------:R-:W-:-:S12]  /*2590*/  IMAD.U32 R3, RZ, RZ, UR42 ;  /* 0x0000002aff037e24 */ /* 0x000fd8000f8e00ff */
[----:B------:R-:W-:-:S05]  /*25a0*/  VOTEU.ANY UP0, P0 ;  /* 0x00000000003f7886 */ /* 0x000fca0000000100 */
[----:B------:R-:W-:Y:S02]  /*25b0*/  @UP0 UIADD3 UR4, UR46, UR45, URZ ;  /* 0x0000002d2e040290 */ /* 0x000fe4000fffe03f */
[----:B------:R-:W-:-:S04]  /*25c0*/  UISETP.GT.U32.AND UP0, UPT, UR40, 0x1, UPT ;  /* 0x000000012800788c */ /* 0x000fc8000bf04070 */
[----:B------:R-:W-:-:S04]  /*25d0*/  IMAD.U32 R0, RZ, RZ, UR4 ;  /* 0x00000004ff007e24 */ /* 0x000fc8000f8e00ff */
[----:B------:R-:W-:-:S05]  /*25e0*/  @P0 IMAD.SHL.U32 R0, R0, 0x8, RZ ;  /* 0x0000000800000824 */ /* 0x000fca00078e00ff */
[----:B------:R-:W-:-:S04]  /*25f0*/  @P0 LOP3.LUT R0, R0, 0x18, RZ, 0xc0, !PT ;  /* 0x0000001800000812 */ /* 0x000fc800078ec0ff */
[----:B------:R-:W-:-:S04]  /*2600*/  @P0 IADD3 R3, R3, 0x20, R0 ;  /* 0x0000002003030810 */ /* 0x000fc80007ffe000 */
[----:B------:R-:W-:-:S04]  /*2610*/  @P0 PRMT R3, R22, 0x654, R3 ;  /* 0x0000065416030816 */ /* 0x000fc80000000003 */
[----:B------:R0:W-:Y:S01]  /*2620*/  @P0 SYNCS.ARRIVE.TRANS64.RED.A1T0 RZ, [R3+URZ], RZ ;  /* 0x000000ff03ff09a7 */ /* 0x0001e2000810043f */
[----:B------:R-:W-:-:S13]  /*2630*/  PLOP3.LUT P0, PT, PT, PT, UP0, 0x80, 0x0 ;  /* 0x000000000000781c */ /* 0x000fda0003f0f008 */
[----:B0-----:R-:W-:Y:S05]  /*2640*/  @P0 BRA `(.L_x_32) ;  /* 0x0000000000040947 */ /* 0x001fea0003800000 */
[----:B------:R-:W-:Y:S01]  /*2650*/  BPT.TRAP 0x1 ;  /* 0x000000040000795c */ /* 0x000fe20000300000 */
.L_x_32:
[----:B------:R-:W-:Y:S02]  /*2660*/  SHF.L.U32 R0, R100, 0x1f, RZ ;  /* 0x0000001f64007819 */ /* 0x000fe400000006ff */
[----:B------:R-:W-:Y:S02]  /*2670*/  SHF.R.S32.HI R9, RZ, 0x1f, R19 ;  /* 0x0000001fff097819 */ /* 0x000fe40000011413 */
[----:B------:R-:W0:Y:S02]  /*2680*/  SYNCS.PHASECHK.TRANS64.TRYWAIT P0, [R97+URZ+0x8], R0 ;  /* 0x00000800610075a7 */ /* 0x000e24000800017f */
[----:B0-----:R-:W-:Y:S05]  /*2690*/  @!P0 BRA `(.L_x_34) ;  /* 0x0000005800c48947 */ /* 0x001fea0003800000 */
.L_x_188:
[----:B------:R-:W-:Y:S01]  /*26a0*/  ULDC.64 UR4, c[0x0][0x5d0] ;  /* 0x0001740000047ab9 */ /* 0x000fe20000000a00 */
[----:B------:R-:W-:Y:S01]  /*26b0*/  ULDC UR6, c[0x0][0x284] ;  /* 0x0000a10000067ab9 */ /* 0x000fe20000000800 */
[----:B0-----:R-:W-:Y:S02]  /*26c0*/  IMAD R0, R9, UR4, RZ ;  /* 0x0000000409007c24 */ /* 0x001fe4000f8e02ff */
[----:B------:R-:W-:Y:S02]  /*26d0*/  IMAD.SHL.U32 R10, R2, 0x80, RZ ;  /* 0x00000080020a7824 */ /* 0x000fe400078e00ff */
[C---:B------:R-:W-:Y:S02]  /*26e0*/  IMAD R5, R19.reuse, UR5, R0 ;  /* 0x0000000513057c24 */ /* 0x040fe4000f8e0200 */
[----:B------:R-:W-:Y:S01]  /*26f0*/  IMAD.SHL.U32 R0, R18, 0x40, RZ ;  /* 0x0000004012007824 */ /* 0x000fe200078e00ff */
[----:B------:R-:W-:Y:S01]  /*2700*/  SHF.R.S32.HI R11, RZ, 0x1f, R10 ;  /* 0x0000001fff0b7819 */ /* 0x000fe2000001140a */
[----:B------:R-:W-:Y:S01]  /*2710*/  IMAD.WIDE.U32 R2, R19, UR4, R92 ;  /* 0x0000000413027c25 */ /* 0x000fe2000f8e005c */
[----:B------:R-:W-:-:S02]  /*2720*/  ULDC.64 UR4, c[0x0][0x5c8] ;  /* 0x0001720000047ab9 */ /* 0x000fc40000000a00 */
[----:B------:R-:W-:Y:S01]  /*2730*/  ISETP.GE.AND P0, PT, R0, UR6, PT ;  /* 0x0000000600007c0c */ /* 0x000fe2000bf06270 */
[----:B------:R-:W-:Y:S01]  /*2740*/  ULDC UR6, c[0x0][0x288] ;  /* 0x0000a20000067ab9 */ /* 0x000fe20000000800 */
[----:B------:R-:W-:Y:S01]  /*2750*/  IADD3 R2, P1, R10, R2, RZ ;  /* 0x000000020a027210 */ /* 0x000fe20007f3e0ff */
[----:B------:R-:W-:Y:S01]  /*2760*/  IMAD.WIDE R20, R18, 0x40, R90 ;  /* 0x0000004012147825 */ /* 0x000fe200078e025a */
[----:B------:R-:W-:Y:S02]  /*2770*/  ISETP.GE.OR P0, PT, R10, UR6, P0 ;  /* 0x000000060a007c0c */ /* 0x000fe40008706670 */
[----:B------:R-:W-:Y:S01]  /*2780*/  IADD3.X R3, R11, R3, R5, P1, !PT ;  /* 0x000000030b037210 */ /* 0x000fe20000ffe405 */
[----:B------:R-:W-:-:S04]  /*2790*/  IMAD R7, R21, UR4, RZ ;  /* 0x0000000415077c24 */ /* 0x000fc8000f8e02ff */
[C---:B------:R-:W-:Y:S02]  /*27a0*/  IMAD R7, R20.reuse, UR5, R7 ;  /* 0x0000000514077c24 */ /* 0x040fe4000f8e0207 */
[----:B------:R-:W-:-:S04]  /*27b0*/  IMAD.WIDE.U32 R102, R20, UR4, R2 ;  /* 0x0000000414667c25 */ /* 0x000fc8000f8e0002 */
[----:B------:R-:W-:Y:S05]  /*27c0*/  @P0 BRA `(.L_x_35) ;  /* 0x0000003c00d80947 */ /* 0x000fea0003800000 */
[----:B-----5:R-:W-:Y:S01]  /*27d0*/  FSETP.NEU.AND P1, PT, R89, RZ, PT ;  /* 0x000000ff5900720b */ /* 0x020fe20003f2d000 */
[----:B------:R-:W-:Y:S01]  /*27e0*/  IMAD.IADD R14, R96, 0x1, -R10 ;  /* 0x00000001600e7824 */ /* 0x000fe200078e0a0a */
[----:B------:R-:W-:Y:S01]  /*27f0*/  BSSY B0, `(.L_x_35) ;  /* 0x00003f3000007945 */ /* 0x000fe20003800000 */
[----:B------:R-:W-:Y:S02]  /*2800*/  IMAD.IADD R0, R99, 0x1, -R0 ;  /* 0x0000000163007824 */ /* 0x000fe400078e0a00 */
[----:B------:R-:W-:Y:S01]  /*2810*/  IMAD.IADD R7, R103, 0x1, R7 ;  /* 0x0000000167077824 */ /* 0x000fe200078e0207 */
[----:B------:R-:W-:-:S04]  /*2820*/  ISETP.GT.AND P0, PT, R14, RZ, PT ;  /* 0x000000ff0e00720c */ /* 0x000fc80003f04270 */
[----:B------:R-:W-:-:S03]  /*2830*/  ISETP.GT.AND P2, PT, R0, RZ, P0 ;  /* 0x000000ff0000720c */ /* 0x000fc60000744270 */
[----:B------:R-:W-:Y:S10]  /*2840*/  @!P1 BRA `(.L_x_36) ;  /* 0x0000002c001c9947 */ /* 0x000ff40003800000 */
[----:B------:R-:W0:Y:S01]  /*2850*/  LDC.64 R104, c[0x0][0x5b8] ;  /* 0x00016e00ff687b82 */ /* 0x000e220000000a00 */
[----:B------:R-:W-:-:S07]  /*2860*/  ULDC.64 UR4, c[0x0][0x5c0] ;  /* 0x0001700000047ab9 */ /* 0x000fce0000000a00 */
[----:B------:R-:W1:Y:S08]  /*2870*/  LDC.64 R106, c[0x0][0x5b0] ;  /* 0x00016c00ff6a7b82 */ /* 0x000e700000000a00 */
[----:B------:R-:W2:Y:S01]  /*2880*/  LDC.64 R108, c[0x0][0x5a8] ;  /* 0x00016a00ff6c7b82 */ /* 0x000ea20000000a00 */
[-C--:B0-----:R-:W-:Y:S02]  /*2890*/  IMAD R4, R9, R104.reuse, RZ ;  /* 0x0000006809047224 */ /* 0x081fe400078e02ff */
[----:B------:R-:W-:-:S04]  /*28a0*/  IMAD.WIDE.U32 R2, R19, R104, R92 ;  /* 0x0000006813027225 */ /* 0x000fc800078e005c */
[----:B------:R-:W-:Y:S01]  /*28b0*/  IMAD R103, R19, R105, R4 ;  /* 0x0000006913677224 */ /* 0x000fe200078e0204 */
[----:B------:R-:W-:Y:S01]  /*28c0*/  IADD3 R4, P1, R10, R2, RZ ;  /* 0x000000020a047210 */ /* 0x000fe20007f3e0ff */
[----:B-1----:R-:W-:-:S03]  /*28d0*/  IMAD R2, R21, R106, RZ ;  /* 0x0000006a15027224 */ /* 0x002fc600078e02ff */
[----:B------:R-:W-:Y:S01]  /*28e0*/  IADD3.X R5, R11, R3, R103, P1, !PT ;  /* 0x000000030b057210 */ /* 0x000fe20000ffe467 */
[C---:B------:R-:W-:Y:S02]  /*28f0*/  IMAD R21, R20.reuse, R107, R2 ;  /* 0x0000006b14157224 */ /* 0x040fe400078e0202 */
[----:B------:R-:W-:-:S04]  /*2900*/  IMAD.WIDE.U32 R2, R20, R106, R4 ;  /* 0x0000006a14027225 */ /* 0x000fc800078e0004 */
[----:B------:R-:W-:Y:S01]  /*2910*/  IMAD.IADD R3, R3, 0x1, R21 ;  /* 0x0000000103037824 */ /* 0x000fe200078e0215 */
[----:B--2---:R-:W-:-:S04]  /*2920*/  LEA R8, P1, R2, R108, 0x2 ;  /* 0x0000006c02087211 */ /* 0x004fc800078210ff */
[----:B------:R-:W-:-:S05]  /*2930*/  LEA.HI.X R9, R2, R109, R3, 0x2, P1 ;  /* 0x0000006d02097211 */ /* 0x000fca00008f1403 */
[----:B------:R0:W2:Y:S01]  /*2940*/  @P2 LDG.E.LTC128B R15, desc[UR54][R8.64] ;  /* 0x00000036080f2981 */ /* 0x0000a2000c1e1920 */
[----:B------:R-:W-:Y:S01]  /*2950*/  IMAD.WIDE.U32 R2, R20, R106, R10 ;  /* 0x0000006a14027225 */ /* 0x000fe200078e000a */
[----:B------:R-:W-:Y:S01]  /*2960*/  LEA R6, P3, R102, UR4, 0x2 ;  /* 0x0000000466067c11 */ /* 0x000fe2000f8610ff */
[----:B------:R-:W-:Y:S01]  /*2970*/  BSSY B1, `(.L_x_37) ;  /* 0x0000014000017945 */ /* 0x000fe20003800000 */
[----:B------:R-:W-:Y:S02]  /*2980*/  IADD3 R12, P1, R92, R2, RZ ;  /* 0x000000025c0c7210 */ /* 0x000fe40007f3e0ff */
[----:B------:R-:W-:Y:S02]  /*2990*/  LEA.HI.X R7, R102, UR5, R7, 0x2, P3 ;  /* 0x0000000566077c11 */ /* 0x000fe400098f1407 */
[----:B------:R-:W-:Y:S01]  /*29a0*/  IADD3.X R13, R93, R21, R3, P1, !PT ;  /* 0x000000155d0d7210 */ /* 0x000fe20000ffe403 */
[----:B0-----:R-:W-:Y:S01]  /*29b0*/  IMAD.SHL.U32 R8, R106, 0x8, RZ ;  /* 0x000000086a087824 */ /* 0x001fe200078e00ff */
[----:B------:R-:W-:-:S02]  /*29c0*/  ISETP.GT.AND P1, PT, R14, 0x1, PT ;  /* 0x000000010e00780c */ /* 0x000fc40003f24270 */
[----:B------:R-:W-:Y:S01]  /*29d0*/  SHF.L.U64.HI R9, R106, 0x3, R107 ;  /* 0x000000036a097819 */ /* 0x000fe2000001026b */
[----:B------:R-:W-:Y:S01]  /*29e0*/  IMAD.WIDE.U32 R12, R19, R104, R12 ;  /* 0x00000068130c7225 */ /* 0x000fe200078e000c */
[----:B------:R-:W-:-:S03]  /*29f0*/  ISETP.GT.AND P3, PT, R0, RZ, P1 ;  /* 0x000000ff0000720c */ /* 0x000fc60000f64270 */
[----:B------:R-:W-:Y:S01]  /*2a00*/  IMAD.WIDE.U32 R8, R20, R106, R8 ;  /* 0x0000006a14087225 */ /* 0x000fe200078e0008 */
[----:B--2---:R-:W-:-:S05]  /*2a10*/  LOP3.LUT R2, R15, 0xffffe000, RZ, 0xc0, !PT ;  /* 0xffffe0000f027812 */ /* 0x004fca00078ec0ff */
[----:B------:R-:W-:Y:S01]  /*2a20*/  FMUL R3, R2, R89 ;  /* 0x0000005902037220 */ /* 0x000fe20000400000 */
[----:B------:R-:W-:-:S03]  /*2a30*/  LEA R2, P4, R12, R108, 0x2 ;  /* 0x0000006c0c027211 */ /* 0x000fc600078810ff */
[----:B------:R-:W-:Y:S01]  /*2a40*/  FFMA R105, R24, R88, R3 ;  /* 0x0000005818697223 */ /* 0x000fe20000000003 */
[----:B------:R-:W-:-:S04]  /*2a50*/  IMAD.IADD R3, R103, 0x1, R13 ;  /* 0x0000000167037824 */ /* 0x000fc800078e020d */
[----:B------:R-:W-:Y:S02]  /*2a60*/  F2FP.TF32.F32.PACK_B R105, R105 ;  /* 0x00000069ff69723e */ /* 0x000fe400024050ff */
[----:B------:R-:W-:-:S03]  /*2a70*/  LEA.HI.X R3, R12, R109, R3, 0x2, P4 ;  /* 0x0000006d0c037211 */ /* 0x000fc600020f1403 */
[----:B------:R0:W-:Y:S01]  /*2a80*/  @P2 STG.E desc[UR54][R6.64], R105 ;  /* 0x0000006906002986 */ /* 0x0001e2000c101936 */
[----:B------:R-:W-:Y:S05]  /*2a90*/  @!P3 BRA `(.L_x_38) ;  /* 0x000000000004b947 */ /* 0x000fea0003800000 */
[----:B------:R1:W5:Y:S02]  /*2aa0*/  LDG.E.LTC128B R15, desc[UR54][R2.64+0x4] ;  /* 0x00000436020f7981 */ /* 0x000364000c1e1920 */
.L_x_38:
[----:B------:R-:W-:Y:S05]  /*2ab0*/  BSYNC B1 ;  /* 0x0000000000017941 */ /* 0x000fea0003800000 */
.L_x_37:
[----:B-----5:R-:W-:Y:S01]  /*2ac0*/  LOP3.LUT R12, R15, 0xffffe000, RZ, 0xc0, !PT ;  /* 0xffffe0000f0c7812 */ /* 0x020fe200078ec0ff */
[----:B------:R-:W-:Y:S01]  /*2ad0*/  IMAD.IADD R21, R21, 0x1, R9 ;  /* 0x0000000115157824 */ /* 0x000fe200078e0209 */
[----:B------:R-:W-:Y:S02]  /*2ae0*/  IADD3 R4, P2, R4, R8, RZ ;  /* 0x0000000804047210 */ /* 0x000fe40007f5e0ff */
[----:B------:R-:W-:Y:S01]  /*2af0*/  ISETP.GT.AND P0, PT, R0, 0x8, P0 ;  /* 0x000000080000780c */ /* 0x000fe20000704270 */
[----:B------:R-:W-:Y:S02]  /*2b00*/  FMUL R12, R12, R89 ;  /* 0x000000590c0c7220 */ /* 0x000fe40000400000 */
[----:B------:R-:W-:Y:S02]  /*2b10*/  IMAD.X R5, R21, 0x1, R5, P2 ;  /* 0x0000000115057824 */ /* 0x000fe400010e0605 */
[----:B------:R-:W-:Y:S01]  /*2b20*/  FFMA R25, R25, R88, R12 ;  /* 0x0000005819197223 */ /* 0x000fe2000000000c */
[----:B------:R-:W-:-:S04]  /*2b30*/  LEA R12, P2, R4, R108, 0x2 ;  /* 0x0000006c040c7211 */ /* 0x000fc800078410ff */
[----:B------:R-:W-:Y:S01]  /*2b40*/  LEA.HI.X R13, R4, R109, R5, 0x2, P2 ;  /* 0x0000006d040d7211 */ /* 0x000fe200010f1405 */
[----:B------:R-:W-:Y:S01]  /*2b50*/  @P3 IMAD.MOV.U32 R4, RZ, RZ, R6 ;  /* 0x000000ffff043224 */ /* 0x000fe200078e0006 */
[----:B------:R-:W-:Y:S01]  /*2b60*/  F2FP.TF32.F32.PACK_B R25, R25 ;  /* 0x00000019ff19723e */ /* 0x000fe200024050ff */
[----:B------:R-:W-:-:S05]  /*2b70*/  @P3 IMAD.MOV.U32 R5, RZ, RZ, R7 ;  /* 0x000000ffff053224 */ /* 0x000fca00078e0007 */
[----:B------:R2:W-:Y:S04]  /*2b80*/  @P3 STG.E desc[UR54][R4.64+0x4], R25 ;  /* 0x0000041904003986 */ /* 0x0005e8000c101936 */
[----:B------:R-:W3:Y:S01]  /*2b90*/  @P0 LDG.E.LTC128B R15, desc[UR54][R12.64] ;  /* 0x000000360c0f0981 */ /* 0x000ee2000c1e1920 */
[----:B------:R-:W-:Y:S01]  /*2ba0*/  IADD3 R10, P2, P3, R92, R8, R10 ;  /* 0x000000085c0a7210 */ /* 0x000fe20007b5e00a */
[----:B------:R-:W-:Y:S01]  /*2bb0*/  BSSY B1, `(.L_x_39) ;  /* 0x0000011000017945 */ /* 0x000fe20003800000 */
[----:B------:R-:W-:Y:S02]  /*2bc0*/  ISETP.GT.AND P1, PT, R0, 0x8, P1 ;  /* 0x000000080000780c */ /* 0x000fe40000f24270 */
[----:B------:R-:W-:-:S03]  /*2bd0*/  IADD3.X R11, R93, R21, R11, P2, P3 ;  /* 0x000000155d0b7210 */ /* 0x000fc600017e640b */
[----:B------:R-:W-:Y:S01]  /*2be0*/  IMAD.WIDE.U32 R10, R19, R104, R10 ;  /* 0x00000068130a7225 */ /* 0x000fe200078e000a */
[----:B------:R-:W-:-:S03]  /*2bf0*/  SHF.L.U64.HI R19, R95, 0x2, R94 ;  /* 0x000000025f137819 */ /* 0x000fc6000001025e */
[----:B------:R-:W-:Y:S01]  /*2c00*/  IMAD.IADD R11, R103, 0x1, R11 ;  /* 0x00000001670b7824 */ /* 0x000fe200078e020b */
[----:B--2---:R-:W-:-:S04]  /*2c10*/  LEA R4, P3, R10, R108, 0x2 ;  /* 0x0000006c0a047211 */ /* 0x004fc800078610ff */
[----:B------:R-:W-:Y:S02]  /*2c20*/  LEA.HI.X R5, R10, R109, R11, 0x2, P3 ;  /* 0x0000006d0a057211 */ /* 0x000fe400018f140b */
[----:B---3--:R-:W-:-:S05]  /*2c30*/  LOP3.LUT R8, R15, 0xffffe000, RZ, 0xc0, !PT ;  /* 0xffffe0000f087812 */ /* 0x008fca00078ec0ff */
[----:B------:R-:W-:Y:S01]  /*2c40*/  FMUL R9, R8, R89 ;  /* 0x0000005908097220 */ /* 0x000fe20000400000 */
[----:B------:R-:W-:-:S03]  /*2c50*/  LEA R8, P2, R95, R6, 0x2 ;  /* 0x000000065f087211 */ /* 0x000fc600078410ff */
[----:B------:R-:W-:Y:S02]  /*2c60*/  FFMA R21, R26, R88, R9 ;  /* 0x000000581a157223 */ /* 0x000fe40000000009 */
[----:B------:R-:W-:-:S03]  /*2c70*/  IMAD.X R9, R19, 0x1, R7, P2 ;  /* 0x0000000113097824 */ /* 0x000fc600010e0607 */
[----:B------:R-:W-:-:S05]  /*2c80*/  F2FP.TF32.F32.PACK_B R21, R21 ;  /* 0x00000015ff15723e */ /* 0x000fca00024050ff */
[----:B------:R2:W-:Y:S01]  /*2c90*/  @P0 STG.E desc[UR54][R8.64], R21 ;  /* 0x0000001508000986 */ /* 0x0005e2000c101936 */
[----:B------:R-:W-:Y:S05]  /*2ca0*/  @!P1 BRA `(.L_x_40) ;  /* 0x0000000000049947 */ /* 0x000fea0003800000 */
[----:B------:R3:W5:Y:S02]  /*2cb0*/  LDG.E.LTC128B R15, desc[UR54][R4.64+0x4] ;  /* 0x00000436040f7981 */ /* 0x000764000c1e1920 */
.L_x_40:
[----:B------:R-:W-:Y:S05]  /*2cc0*/  BSYNC B1 ;  /* 0x0000000000017941 */ /* 0x000fea0003800000 */
.L_x_39:
[----:B-----5:R-:W-:Y:S01]  /*2cd0*/  LOP3.LUT R10, R15, 0xffffe000, RZ, 0xc0, !PT ;  /* 0xffffe0000f0a7812 */ /* 0x020fe200078ec0ff */
[----:B------:R-:W-:Y:S01]  /*2ce0*/  BSSY B1, `(.L_x_41) ;  /* 0x0000009000017945 */ /* 0x000fe20003800000 */
[----:B------:R-:W-:-:S03]  /*2cf0*/  ISETP.GT.AND P0, PT, R14, 0x8, PT ;  /* 0x000000080e00780c */ /* 0x000fc60003f04270 */
[----:B------:R-:W-:Y:S01]  /*2d00*/  FMUL R10, R10, R89 ;  /* 0x000000590a0a7220 */ /* 0x000fe20000400000 */
[----:B------:R-:W-:-:S03]  /*2d10*/  ISETP.GT.AND P2, PT, R0, RZ, P0 ;  /* 0x000000ff0000720c */ /* 0x000fc60000744270 */
[----:B------:R-:W-:-:S05]  /*2d20*/  FFMA R27, R27, R88, R10 ;  /* 0x000000581b1b7223 */ /* 0x000fca000000000a */
[----:B------:R-:W-:-:S05]  /*2d30*/  F2FP.TF32.F32.PACK_B R27, R27 ;  /* 0x0000001bff1b723e */ /* 0x000fca00024050ff */
[----:B------:R4:W-:Y:S01]  /*2d40*/  @P1 STG.E desc[UR54][R8.64+0x4], R27 ;  /* 0x0000041b08001986 */ /* 0x0009e2000c101936 */
[----:B------:R-:W-:Y:S05]  /*2d50*/  @!P2 BRA `(.L_x_42) ;  /* 0x000000000004a947 */ /* 0x000fea0003800000 */
[----:B------:R0:W5:Y:S02]  /*2d60*/  LDG.E.LTC128B R15, desc[UR54][R2.64+0x20] ;  /* 0x00002036020f7981 */ /* 0x000164000c1e1920 */
.L_x_42:
[----:B------:R-:W-:Y:S05]  /*2d70*/  BSYNC B1 ;  /* 0x0000000000017941 */ /* 0x000fea0003800000 */
.L_x_41:
        /* <DEDUP_REMOVED lines=10> */
.L_x_44:
[----:B------:R-:W-:Y:S05]  /*2e20*/  BSYNC B1 ;  /* 0x0000000000017941 */ /* 0x000fea0003800000 */
.L_x_43:
[----:B-----5:R-:W-:Y:S01]  /*2e30*/  LOP3.LUT R10, R15, 0xffffe000, RZ, 0xc0, !PT ;  /* 0xffffe0000f0a7812 */ /* 0x020fe200078ec0ff */
[----:B------:R-:W-:Y:S01]  /*2e40*/  BSSY B1, `(.L_x_45) ;  /* 0x0000008000017945 */ /* 0x000fe20003800000 */
[----:B------:R-:W-:-:S03]  /*2e50*/  ISETP.GT.AND P0, PT, R0, 0x8, P0 ;  /* 0x000000080000780c */ /* 0x000fc60000704270 */
[----:B------:R-:W-:-:S04]  /*2e60*/  FMUL R10, R10, R89 ;  /* 0x000000590a0a7220 */ /* 0x000fc80000400000 */
[----:B------:R-:W-:-:S05]  /*2e70*/  FFMA R29, R29, R88, R10 ;  /* 0x000000581d1d7223 */ /* 0x000fca000000000a */
[----:B------:R-:W-:-:S05]  /*2e80*/  F2FP.TF32.F32.PACK_B R29, R29 ;  /* 0x0000001dff1d723e */ /* 0x000fca00024050ff */
[----:B------:R0:W-:Y:S01]  /*2e90*/  @P3 STG.E desc[UR54][R6.64+0x24], R29 ;  /* 0x0000241d06003986 */ /* 0x0001e2000c101936 */
[----:B------:R-:W-:Y:S05]  /*2ea0*/  @!P0 BRA `(.L_x_46) ;  /* 0x0000000000048947 */ /* 0x000fea0003800000 */
[----:B------:R0:W5:Y:S02]  /*2eb0*/  LDG.E.LTC128B R15, desc[UR54][R4.64+0x20] ;  /* 0x00002036040f7981 */ /* 0x000164000c1e1920 */
.L_x_46:
[----:B------:R-:W-:Y:S05]  /*2ec0*/  BSYNC B1 ;  /* 0x0000000000017941 */ /* 0x000fea0003800000 */
.L_x_45:
[----:B-----5:R-:W-:Y:S01]  /*2ed0*/  LOP3.LUT R10, R15, 0xffffe000, RZ, 0xc0, !PT ;  /* 0xffffe0000f0a7812 */ /* 0x020fe200078ec0ff */
[----:B------:R-:W-:Y:S01]  /*2ee0*/  BSSY B1, `(.L_x_47) ;  /* 0x0000008000017945 */ /* 0x000fe20003800000 */
[----:B------:R-:W-:-:S03]  /*2ef0*/  ISETP.GT.AND P1, PT, R0, 0x8, P1 ;  /* 0x000000080000780c */ /* 0x000fc60000f24270 */
[----:B0-----:R-:W-:-:S04]  /*2f00*/  FMUL R11, R10, R89 ;  /* 0x000000590a0b7220 */ /* 0x001fc80000400000 */
[----:B------:R-:W-:-:S05]  /*2f10*/  FFMA R11, R30, R88, R11 ;  /* 0x000000581e0b7223 */ /* 0x000fca000000000b */
[----:B------:R-:W-:-:S05]  /*2f20*/  F2FP.TF32.F32.PACK_B R11, R11 ;  /* 0x0000000bff0b723e */ /* 0x000fca00024050ff */
[----:B------:R0:W-:Y:S01]  /*2f30*/  @P0 STG.E desc[UR54][R8.64+0x20], R11 ;  /* 0x0000200b08000986 */ /* 0x0001e2000c101936 */
[----:B------:R-:W-:Y:S05]  /*2f40*/  @!P1 BRA `(.L_x_48) ;  /* 0x0000000000049947 */ /* 0x000fea0003800000 */
[----:B------:R0:W5:Y:S02]  /*2f50*/  LDG.E.LTC128B R15, desc[UR54][R4.64+0x24] ;  /* 0x00002436040f7981 */ /* 0x000164000c1e1920 */
.L_x_48:
[----:B------:R-:W-:Y:S05]  /*2f60*/  BSYNC B1 ;  /* 0x0000000000017941 */ /* 0x000fea0003800000 */
.L_x_47:
        /* <DEDUP_REMOVED lines=10> */
.L_x_50:
[----:B------:R-:W-:Y:S05]  /*3010*/  BSYNC B1 ;  /* 0x0000000000017941 */ /* 0x000fea0003800000 */
.L_x_49:
[----:B-----5:R-:W-:Y:S01]  /*3020*/  LOP3.LUT R10, R15, 0xffffe000, RZ, 0xc0, !PT ;  /* 0xffffe0000f0a7812 */ /* 0x020fe200078ec0ff */
[----:B------:R-:W-:Y:S01]  /*3030*/  BSSY B1, `(.L_x_51) ;  /* 0x0000009000017945 */ /* 0x000fe20003800000 */
[----:B------:R-:W-:-:S03]  /*3040*/  ISETP.GT.AND P1, PT, R14, 0x11, PT ;  /* 0x000000110e00780c */ /* 0x000fc60003f24270 */
[----:B0-----:R-:W-:Y:S01]  /*3050*/  FMUL R11, R10, R89 ;  /* 0x000000590a0b7220 */ /* 0x001fe20000400000 */
[----:B------:R-:W-:-:S03]  /*3060*/  ISETP.GT.AND P3, PT, R0, RZ, P1 ;  /* 0x000000ff0000720c */ /* 0x000fc60000f64270 */
[----:B------:R-:W-:-:S05]  /*3070*/  FFMA R11, R32, R88, R11 ;  /* 0x00000058200b7223 */ /* 0x000fca000000000b */
[----:B------:R-:W-:-:S05]  /*3080*/  F2FP.TF32.F32.PACK_B R11, R11 ;  /* 0x0000000bff0b723e */ /* 0x000fca00024050ff */
[----:B------:R0:W-:Y:S01]  /*3090*/  @P2 STG.E desc[UR54][R6.64+0x40], R11 ;  /* 0x0000400b06002986 */ /* 0x0001e2000c101936 */
[----:B------:R-:W-:Y:S05]  /*30a0*/  @!P3 BRA `(.L_x_52) ;  /* 0x000000000004b947 */ /* 0x000fea0003800000 */
[----:B------:R0:W5:Y:S02]  /*30b0*/  LDG.E.LTC128B R15, desc[UR54][R2.64+0x44] ;  /* 0x00004436020f7981 */ /* 0x000164000c1e1920 */
.L_x_52:
[----:B------:R-:W-:Y:S05]  /*30c0*/  BSYNC B1 ;  /* 0x0000000000017941 */ /* 0x000fea0003800000 */
.L_x_51:
        /* <DEDUP_REMOVED lines=9> */
.L_x_54:
[----:B------:R-:W-:Y:S05]  /*3160*/  BSYNC B1 ;  /* 0x0000000000017941 */ /* 0x000fea0003800000 */
.L_x_53:
        /* <DEDUP_REMOVED lines=9> */
.L_x_56:
[----:B------:R-:W-:Y:S05]  /*3200*/  BSYNC B1 ;  /* 0x0000000000017941 */ /* 0x000fea0003800000 */
.L_x_55:
        /* <DEDUP_REMOVED lines=10> */
.L_x_58:
[----:B------:R-:W-:Y:S05]  /*32b0*/  BSYNC B1 ;  /* 0x0000000000017941 */ /* 0x000fea0003800000 */
.L_x_57:
        /* <DEDUP_REMOVED lines=10> */
.L_x_60:
[----:B------:R-:W-:Y:S05]  /*3360*/  BSYNC B1 ;  /* 0x0000000000017941 */ /* 0x000fea0003800000 */
.L_x_59:
        /* <DEDUP_REMOVED lines=9> */
.L_x_62:
[----:B------:R-:W-:Y:S05]  /*3400*/  BSYNC B1 ;  /* 0x0000000000017941 */ /* 0x000fea0003800000 */
.L_x_61:
        /* <DEDUP_REMOVED lines=9> */
.L_x_64:
[----:B------:R-:W-:Y:S05]  /*34a0*/  BSYNC B1 ;  /* 0x0000000000017941 */ /* 0x000fea0003800000 */
.L_x_63:
        /* <DEDUP_REMOVED lines=10> */
.L_x_66:
[----:B------:R-:W-:Y:S05]  /*3550*/  BSYNC B1 ;  /* 0x0000000000017941 */ /* 0x000fea0003800000 */
.L_x_65:
        /* <DEDUP_REMOVED lines=10> */
.L_x_68:
[----:B------:R-:W-:Y:S05]  /*3600*/  BSYNC B1 ;  /* 0x0000000000017941 */ /* 0x000fea0003800000 */
.L_x_67:
        /* <DEDUP_REMOVED lines=9> */
.L_x_70:
[----:B------:R-:W-:Y:S05]  /*36a0*/  BSYNC B1 ;  /* 0x0000000000017941 */ /* 0x000fea0003800000 */
.L_x_69:
        /* <DEDUP_REMOVED lines=9> */
.L_x_72:
[----:B------:R-:W-:Y:S05]  /*3740*/  BSYNC B1 ;  /* 0x0000000000017941 */ /* 0x000fea0003800000 */
.L_x_71:
        /* <DEDUP_REMOVED lines=10> */
.L_x_74:
[----:B------:R-:W-:Y:S05]  /*37f0*/  BSYNC B1 ;  /* 0x0000000000017941 */ /* 0x000fea0003800000 */
.L_x_73:
        /* <DEDUP_REMOVED lines=10> */
.L_x_76:
[----:B------:R-:W-:Y:S05]  /*38a0*/  BSYNC B1 ;  /* 0x0000000000017941 */ /* 0x000fea0003800000 */
.L_x_75:
        /* <DEDUP_REMOVED lines=9> */
.L_x_78:
[----:B------:R-:W-:Y:S05]  /*3940*/  BSYNC B1 ;  /* 0x0000000000017941 */ /* 0x000fea0003800000 */
.L_x_77:
        /* <DEDUP_REMOVED lines=9> */
.L_x_80:
[----:B------:R-:W-:Y:S05]  /*39e0*/  BSYNC B1 ;  /* 0x0000000000017941 */ /* 0x000fea0003800000 */
.L_x_79:
        /* <DEDUP_REMOVED lines=10> */
.L_x_82:
[----:B------:R-:W-:Y:S05]  /*3a90*/  BSYNC B1 ;  /* 0x0000000000017941 */ /* 0x000fea0003800000 */
.L_x_81:
        /* <DEDUP_REMOVED lines=10> */
.L_x_84:
[----:B------:R-:W-:Y:S05]  /*3b40*/  BSYNC B1 ;  /* 0x0000000000017941 */ /* 0x000fea0003800000 */
.L_x_83:
        /* <DEDUP_REMOVED lines=9> */
.L_x_86:
[----:B------:R-:W-:Y:S05]  /*3be0*/  BSYNC B1 ;  /* 0x0000000000017941 */ /* 0x000fea0003800000 */
.L_x_85:
        /* <DEDUP_REMOVED lines=9> */
.L_x_88:
[----:B------:R-:W-:Y:S05]  /*3c80*/  BSYNC B1 ;  /* 0x0000000000017941 */ /* 0x000fea0003800000 */
.L_x_87:
        /* <DEDUP_REMOVED lines=10> */
.L_x_90:
[----:B------:R-:W-:Y:S05]  /*3d30*/  BSYNC B1 ;  /* 0x0000000000017941 */ /* 0x000fea0003800000 */
.L_x_89:
        /* <DEDUP_REMOVED lines=10> */
.L_x_92:
[----:B------:R-:W-:Y:S05]  /*3de0*/  BSYNC B1 ;  /* 0x0000000000017941 */ /* 0x000fea0003800000 */
.L_x_91:
        /* <DEDUP_REMOVED lines=9> */
.L_x_94:
[----:B------:R-:W-:Y:S05]  /*3e80*/  BSYNC B1 ;  /* 0x0000000000017941 */ /* 0x000fea0003800000 */
.L_x_93:
        /* <DEDUP_REMOVED lines=9> */
.L_x_96:
[----:B------:R-:W-:Y:S05]  /*3f20*/  BSYNC B1 ;  /* 0x0000000000017941 */ /* 0x000fea0003800000 */
.L_x_95:
        /* <DEDUP_REMOVED lines=10> */
.L_x_98:
[----:B------:R-:W-:Y:S05]  /*3fd0*/  BSYNC B1 ;  /* 0x0000000000017941 */ /* 0x000fea0003800000 */
.L_x_97:
        /* <DEDUP_REMOVED lines=10> */
.L_x_100:
[----:B------:R-:W-:Y:S05]  /*4080*/  BSYNC B1 ;  /* 0x0000000000017941 */ /* 0x000fea0003800000 */
.L_x_99:
        /* <DEDUP_REMOVED lines=9> */
.L_x_102:
[----:B------:R-:W-:Y:S05]  /*4120*/  BSYNC B1 ;  /* 0x0000000000017941 */ /* 0x000fea0003800000 */
.L_x_101:
        /* <DEDUP_REMOVED lines=9> */
.L_x_104:
[----:B------:R-:W-:Y:S05]  /*41c0*/  BSYNC B1 ;  /* 0x0000000000017941 */ /* 0x000fea0003800000 */
.L_x_103:
        /* <DEDUP_REMOVED lines=10> */
.L_x_106:
[----:B------:R-:W-:Y:S05]  /*4270*/  BSYNC B1 ;  /* 0x0000000000017941 */ /* 0x000fea0003800000 */
.L_x_105:
        /* <DEDUP_REMOVED lines=10> */
.L_x_108:
[----:B------:R-:W-:Y:S05]  /*4320*/  BSYNC B1 ;  /* 0x0000000000017941 */ /* 0x000fea0003800000 */
.L_x_107:
        /* <DEDUP_REMOVED lines=9> */
.L_x_110:
[----:B------:R-:W-:Y:S05]  /*43c0*/  BSYNC B1 ;  /* 0x0000000000017941 */ /* 0x000fea0003800000 */
.L_x_109:
        /* <DEDUP_REMOVED lines=9> */
.L_x_112:
[----:B------:R-:W-:Y:S05]  /*4460*/  BSYNC B1 ;  /* 0x0000000000017941 */ /* 0x000fea0003800000 */
.L_x_111:
        /* <DEDUP_REMOVED lines=10> */
.L_x_114:
[----:B------:R-:W-:Y:S05]  /*4510*/  BSYNC B1 ;  /* 0x0000000000017941 */ /* 0x000fea0003800000 */
.L_x_113:
        /* <DEDUP_REMOVED lines=10> */
.L_x_116:
[----:B------:R-:W-:Y:S05]  /*45c0*/  BSYNC B1 ;  /* 0x0000000000017941 */ /* 0x000fea0003800000 */
.L_x_115:
        /* <DEDUP_REMOVED lines=9> */
.L_x_118:
[----:B------:R-:W-:Y:S05]  /*4660*/  BSYNC B1 ;  /* 0x0000000000017941 */ /* 0x000fea0003800000 */
.L_x_117:
        /* <DEDUP_REMOVED lines=9> */
.L_x_120:
[----:B------:R-:W-:Y:S05]  /*4700*/  BSYNC B1 ;  /* 0x0000000000017941 */ /* 0x000fea0003800000 */
.L_x_119:
        /* <DEDUP_REMOVED lines=10> */
.L_x_122:
[----:B------:R-:W-:Y:S05]  /*47b0*/  BSYNC B1 ;  /* 0x0000000000017941 */ /* 0x000fea0003800000 */
.L_x_121:
        /* <DEDUP_REMOVED lines=10> */
.L_x_124:
[----:B------:R-:W-:Y:S05]  /*4860*/  BSYNC B1 ;  /* 0x0000000000017941 */ /* 0x000fea0003800000 */
.L_x_123:
        /* <DEDUP_REMOVED lines=9> */
.L_x_126:
[----:B------:R-:W-:Y:S05]  /*4900*/  BSYNC B1 ;  /* 0x0000000000017941 */ /* 0x000fea0003800000 */
.L_x_125:
        /* <DEDUP_REMOVED lines=9> */
.L_x_128:
[----:B------:R-:W-:Y:S05]  /*49a0*/  BSYNC B1 ;  /* 0x0000000000017941 */ /* 0x000fea0003800000 */
.L_x_127:
        /* <DEDUP_REMOVED lines=10> */
.L_x_130:
[----:B------:R-:W-:Y:S05]  /*4a50*/  BSYNC B1 ;  /* 0x0000000000017941 */ /* 0x000fea0003800000 */
.L_x_129:
        /* <DEDUP_REMOVED lines=10> */
.L_x_132:
[----:B------:R-:W-:Y:S05]  /*4b00*/  BSYNC B1 ;  /* 0x0000000000017941 */ /* 0x000fea0003800000 */
.L_x_131:
        /* <DEDUP_REMOVED lines=9> */
.L_x_134:
[----:B------:R-:W-:Y:S05]  /*4ba0*/  BSYNC B1 ;  /* 0x0000000000017941 */ /* 0x000fea0003800000 */
.L_x_133:
        /* <DEDUP_REMOVED lines=9> */
.L_x_136:
[----:B------:R-:W-:Y:S05]  /*4c40*/  BSYNC B1 ;  /* 0x0000000000017941 */ /* 0x000fea0003800000 */
.L_x_135:
        /* <DEDUP_REMOVED lines=10> */
.L_x_138:
[----:B------:R-:W-:Y:S05]  /*4cf0*/  BSYNC B1 ;  /* 0x0000000000017941 */ /* 0x000fea0003800000 */
.L_x_137:
        /* <DEDUP_REMOVED lines=10> */
.L_x_140:
[----:B------:R-:W-:Y:S05]  /*4da0*/  BSYNC B1 ;  /* 0x0000000000017941 */ /* 0x000fea0003800000 */
.L_x_139:
        /* <DEDUP_REMOVED lines=9> */
.L_x_142:
[----:B------:R-:W-:Y:S05]  /*4e40*/  BSYNC B1 ;  /* 0x0000000000017941 */ /* 0x000fea0003800000 */
.L_x_141:
        /* <DEDUP_REMOVED lines=9> */
.L_x_144:
[----:B------:R-:W-:Y:S05]  /*4ee0*/  BSYNC B1 ;  /* 0x0000000000017941 */ /* 0x000fea0003800000 */
.L_x_143:
        /* <DEDUP_REMOVED lines=10> */
.L_x_146:
[----:B------:R-:W-:Y:S05]  /*4f90*/  BSYNC B1 ;  /* 0x0000000000017941 */ /* 0x000fea0003800000 */
.L_x_145:
        /* <DEDUP_REMOVED lines=10> */
.L_x_148:
[----:B------:R-:W-:Y:S05]  /*5040*/  BSYNC B1 ;  /* 0x0000000000017941 */ /* 0x000fea0003800000 */
.L_x_147:
        /* <DEDUP_REMOVED lines=9> */
.L_x_150:
[----:B------:R-:W-:Y:S05]  /*50e0*/  BSYNC B1 ;  /* 0x0000000000017941 */ /* 0x000fea0003800000 */
.L_x_149:
        /* <DEDUP_REMOVED lines=9> */
.L_x_152:
[----:B------:R-:W-:Y:S05]  /*5180*/  BSYNC B1 ;  /* 0x0000000000017941 */ /* 0x000fea0003800000 */
.L_x_151:
        /* <DEDUP_REMOVED lines=10> */
.L_x_154:
[----:B------:R-:W-:Y:S05]  /*5230*/  BSYNC B1 ;  /* 0x0000000000017941 */ /* 0x000fea0003800000 */
.L_x_153:
        /* <DEDUP_REMOVED lines=10> */
.L_x_156:
[----:B------:R-:W-:Y:S05]  /*52e0*/  BSYNC B1 ;  /* 0x0000000000017941 */ /* 0x000fea0003800000 */
.L_x_155:
[----:B01---5:R-:W-:Y:S01]  /*52f0*/  LOP3.LUT R2, R15, 0xffffe000, RZ, 0xc0, !PT ;  /* 0xffffe0000f027812 */ /* 0x023fe200078ec0ff */
        /* <DEDUP_REMOVED lines=8> */
.L_x_158:
[----:B------:R-:W-:Y:S05]  /*5380*/  BSYNC B1 ;  /* 0x0000000000017941 */ /* 0x000fea0003800000 */
.L_x_157:
[----:B-----5:R-:W-:Y:S01]  /*5390*/  LOP3.LUT R2, R15, 0xffffe000, RZ, 0xc0, !PT ;  /* 0xffffe0000f027812 */ /* 0x020fe200078ec0ff */
[----:B------:R-:W-:Y:S01]  /*53a0*/  BSSY B1, `(.L_x_159) ;  /* 0x000000a000017945 */ /* 0x000fe20003800000 */
[----:B------:R-:W-:-:S03]  /*53b0*/  ISETP.GT.AND P1, PT, R0, 0x8, P1 ;  /* 0x000000080000780c */ /* 0x000fc60000f24270 */
[----:B------:R-:W-:Y:S01]  /*53c0*/  FMUL R3, R2, R89 ;  /* 0x0000005902037220 */ /* 0x000fe20000400000 */
[----:B------:R-:W-:-:S03]  /*53d0*/  @P0 IMAD.MOV.U32 R2, RZ, RZ, R8 ;  /* 0x000000ffff020224 */ /* 0x000fc600078e0008 */
[----:B0-----:R-:W-:Y:S01]  /*53e0*/  FFMA R7, R86, R88, R3 ;  /* 0x0000005856077223 */ /* 0x001fe20000000003 */
[----:B------:R-:W-:-:S04]  /*53f0*/  @P0 IMAD.MOV.U32 R3, RZ, RZ, R9 ;  /* 0x000000ffff030224 */ /* 0x000fc800078e0009 */
[----:B------:R-:W-:-:S05]  /*5400*/  F2FP.TF32.F32.PACK_B R7, R7 ;  /* 0x00000007ff07723e */ /* 0x000fca00024050ff */
[----:B------:R0:W-:Y:S01]  /*5410*/  @P0 STG.E desc[UR54][R2.64+0x1e0], R7 ;  /* 0x0001e00702000986 */ /* 0x0001e2000c101936 */
[----:B------:R-:W-:Y:S05]  /*5420*/  @!P1 BRA `(.L_x_160) ;  /* 0x0000000000049947 */ /* 0x000fea0003800000 */
[----:B------:R0:W5:Y:S02]  /*5430*/  LDG.E.LTC128B R15, desc[UR54][R4.64+0x1e4] ;  /* 0x0001e436040f7981 */ /* 0x000164000c1e1920 */
.L_x_160:
[----:B------:R-:W-:Y:S05]  /*5440*/  BSYNC B1 ;  /* 0x0000000000017941 */ /* 0x000fea0003800000 */
.L_x_159:
[----:B------:R-:W-:Y:S05]  /*5450*/  @!P1 BRA `(.L_x_161) ;  /* 0x0000001000b09947 */ /* 0x000fea0003800000 */
[----:B-----5:R-:W-:-:S05]  /*5460*/  LOP3.LUT R0, R15, 0xffffe000, RZ, 0xc0, !PT ;  /* 0xffffe0000f007812 */ /* 0x020fca00078ec0ff */
[----:B------:R-:W-:-:S04]  /*5470*/  FMUL R0, R0, R89 ;  /* 0x0000005900007220 */ /* 0x000fc80000400000 */
[----:B------:R-:W-:-:S05]  /*5480*/  FFMA R87, R87, R88, R0 ;  /* 0x0000005857577223 */ /* 0x000fca0000000000 */
[----:B------:R-:W-:-:S05]  /*5490*/  F2FP.TF32.F32.PACK_B R87, R87 ;  /* 0x00000057ff57723e */ /* 0x000fca00024050ff */
[----:B------:R0:W-:Y:S01]  /*54a0*/  STG.E desc[UR54][R8.64+0x1e4], R87 ;  /* 0x0001e45708007986 */ /* 0x0001e2000c101936 */
[----:B------:R-:W-:Y:S05]  /*54b0*/  BRA `(.L_x_161) ;  /* 0x0000001000987947 */ /* 0x000fea0003800000 */
.L_x_36:
[----:B------:R-:W-:Y:S01]  /*54c0*/  ULDC.64 UR4, c[0x0][0x5c0] ;  /* 0x0001700000047ab9 */ /* 0x000fe20000000a00 */
[-C--:B------:R-:W-:Y:S01]  /*54d0*/  FMUL R9, R24, R88.reuse ;  /* 0x0000005818097220 */ /* 0x080fe20000400000 */
[----:B------:R-:W-:Y:S01]  /*54e0*/  LEA R2, P1, R102, UR4, 0x2 ;  /* 0x0000000466027c11 */ /* 0x000fe2000f8210ff */
[-C--:B------:R-:W-:Y:S01]  /*54f0*/  FMUL R25, R25, R88.reuse ;  /* 0x0000005819197220 */ /* 0x080fe20000400000 */
[----:B------:R-:W-:Y:S01]  /*5500*/  ISETP.GT.AND P3, PT, R14, 0x1, PT ;  /* 0x000000010e00780c */ /* 0x000fe20003f64270 */
[-C--:B------:R-:W-:Y:S01]  /*5510*/  FMUL R27, R27, R88.reuse ;  /* 0x000000581b1b7220 */ /* 0x080fe20000400000 */
[----:B------:R-:W-:Y:S01]  /*5520*/  F2FP.TF32.F32.PACK_B R9, R9 ;  /* 0x00000009ff09723e */ /* 0x000fe200024050ff */
[-C--:B------:R-:W-:Y:S01]  /*5530*/  FMUL R29, R29, R88.reuse ;  /* 0x000000581d1d7220 */ /* 0x080fe20000400000 */
[----:B------:R-:W-:Y:S01]  /*5540*/  LEA.HI.X R3, R102, UR5, R7, 0x2, P1 ;  /* 0x0000000566037c11 */ /* 0x000fe200088f1407 */
[-C--:B------:R-:W-:Y:S01]  /*5550*/  FMUL R7, R26, R88.reuse ;  /* 0x000000581a077220 */ /* 0x080fe20000400000 */
[----:B------:R-:W-:Y:S01]  /*5560*/  ISETP.GT.AND P1, PT, R0, RZ, P3 ;  /* 0x000000ff0000720c */ /* 0x000fe20001f24270 */
[-C--:B------:R-:W-:Y:S01]  /*5570*/  FMUL R11, R30, R88.reuse ;  /* 0x000000581e0b7220 */ /* 0x080fe20000400000 */
[----:B------:R-:W-:Y:S01]  /*5580*/  F2FP.TF32.F32.PACK_B R25, R25 ;  /* 0x00000019ff19723e */ /* 0x000fe200024050ff */
[----:B------:R0:W-:Y:S01]  /*5590*/  @P2 STG.E desc[UR54][R2.64], R9 ;  /* 0x0000000902002986 */ /* 0x0001e2000c101936 */
[----:B------:R-:W-:Y:S01]  /*55a0*/  ISETP.GT.AND P2, PT, R0, 0x8, P0 ;  /* 0x000000080000780c */ /* 0x000fe20000744270 */
[-C--:B------:R-:W-:Y:S01]  /*55b0*/  FMUL R31, R31, R88.reuse ;  /* 0x000000581f1f7220 */ /* 0x080fe20000400000 */
[----:B------:R-:W-:Y:S01]  /*55c0*/  ISETP.GT.AND P0, PT, R14, 0x8, PT ;  /* 0x000000080e00780c */ /* 0x000fe20003f04270 */
[-C--:B------:R-:W-:Y:S01]  /*55d0*/  FMUL R33, R33, R88.reuse ;  /* 0x0000005821217220 */ /* 0x080fe20000400000 */
[----:B------:R-:W-:Y:S01]  /*55e0*/  SHF.L.U64.HI R5, R95, 0x2, R94 ;  /* 0x000000025f057819 */ /* 0x000fe2000001025e */
[----:B------:R-:W-:Y:S01]  /*55f0*/  FMUL R35, R35, R88 ;  /* 0x0000005823237220 */ /* 0x000fe20000400000 */
[----:B------:R-:W-:Y:S01]  /*5600*/  LEA R4, P4, R95, R2, 0x2 ;  /* 0x000000025f047211 */ /* 0x000fe200078810ff */
[-C--:B------:R-:W-:Y:S01]  /*5610*/  FMUL R37, R37, R88.reuse ;  /* 0x0000005825257220 */ /* 0x080fe20000400000 */
[C---:B------:R-:W-:Y:S01]  /*5620*/  ISETP.GT.AND P3, PT, R0.reuse, 0x8, P3 ;  /* 0x000000080000780c */ /* 0x040fe20001f64270 */
[----:B------:R-:W-:Y:S01]  /*5630*/  @P1 STG.E desc[UR54][R2.64+0x4], R25 ;  /* 0x0000041902001986 */ /* 0x000fe2000c101936 */
[----:B------:R-:W-:Y:S01]  /*5640*/  ISETP.GT.AND P5, PT, R0, RZ, P0 ;  /* 0x000000ff0000720c */ /* 0x000fe200007a4270 */
[----:B------:R-:W-:Y:S01]  /*5650*/  IMAD.X R5, R5, 0x1, R3, P4 ;  /* 0x0000000105057824 */ /* 0x000fe200020e0603 */
[----:B------:R-:W-:Y:S01]  /*5660*/  F2FP.TF32.F32.PACK_B R7, R7 ;  /* 0x00000007ff07723e */ /* 0x000fe200024050ff */
[-C--:B0-----:R-:W-:Y:S01]  /*5670*/  FMUL R9, R28, R88.reuse ;  /* 0x000000581c097220 */ /* 0x081fe20000400000 */
[----:B------:R-:W-:Y:S01]  /*5680*/  ISETP.GT.AND P1, PT, R14, 0x9, PT ;  /* 0x000000090e00780c */ /* 0x000fe20003f24270 */
[-C--:B------:R-:W-:Y:S01]  /*5690*/  FMUL R39, R39, R88.reuse ;  /* 0x0000005827277220 */ /* 0x080fe20000400000 */
[----:B------:R-:W-:Y:S01]  /*56a0*/  F2FP.TF32.F32.PACK_B R27, R27 ;  /* 0x0000001bff1b723e */ /* 0x000fe200024050ff */
[----:B------:R0:W-:Y:S01]  /*56b0*/  @P2 STG.E desc[UR54][R4.64], R7 ;  /* 0x0000000704002986 */ /* 0x0001e2000c101936 */
[----:B------:R-:W-:Y:S01]  /*56c0*/  F2FP.TF32.F32.PACK_B R9, R9 ;  /* 0x00000009ff09723e */ /* 0x000fe200024050ff */
[-C--:B------:R-:W-:Y:S01]  /*56d0*/  FMUL R41, R41, R88.reuse ;  /* 0x0000005829297220 */ /* 0x080fe20000400000 */
[C---:B------:R-:W-:Y:S01]  /*56e0*/  ISETP.GT.AND P4, PT, R0.reuse, RZ, P1 ;  /* 0x000000ff0000720c */ /* 0x040fe20000f84270 */
[----:B------:R-:W-:Y:S01]  /*56f0*/  @P3 STG.E desc[UR54][R4.64+0x4], R27 ;  /* 0x0000041b04003986 */ /* 0x000fe2000c101936 */
[----:B------:R-:W-:Y:S01]  /*5700*/  ISETP.GT.AND P2, PT, R0, 0x8, P0 ;  /* 0x000000080000780c */ /* 0x000fe20000744270 */
[-C--:B------:R-:W-:Y:S01]  /*5710*/  FMUL R43, R43, R88.reuse ;  /* 0x000000582b2b7220 */ /* 0x080fe20000400000 */
[----:B------:R-:W-:Y:S01]  /*5720*/  ISETP.GT.AND P0, PT, R14, 0x10, PT ;  /* 0x000000100e00780c */ /* 0x000fe20003f04270 */
[----:B------:R1:W-:Y:S01]  /*5730*/  @P5 STG.E desc[UR54][R2.64+0x20], R9 ;  /* 0x0000200902005986 */ /* 0x0003e2000c101936 */
[C---:B------:R-:W-:Y:S01]  /*5740*/  ISETP.GT.AND P3, PT, R0.reuse, 0x8, P1 ;  /* 0x000000080000780c */ /* 0x040fe20000f64270 */
[-C--:B------:R-:W-:Y:S01]  /*5750*/  FMUL R45, R45, R88.reuse ;  /* 0x000000582d2d7220 */ /* 0x080fe20000400000 */
[----:B------:R-:W-:Y:S01]  /*5760*/  ISETP.GT.AND P5, PT, R0, RZ, P0 ;  /* 0x000000ff0000720c */ /* 0x000fe200007a4270 */
[-C--:B0-----:R-:W-:Y:S01]  /*5770*/  FMUL R7, R32, R88.reuse ;  /* 0x0000005820077220 */ /* 0x081fe20000400000 */
[----:B------:R-:W-:Y:S01]  /*5780*/  F2FP.TF32.F32.PACK_B R29, R29 ;  /* 0x0000001dff1d723e */ /* 0x000fe200024050ff */
[-C--:B------:R-:W-:Y:S01]  /*5790*/  FMUL R47, R47, R88.reuse ;  /* 0x000000582f2f7220 */ /* 0x080fe20000400000 */
[----:B------:R-:W-:Y:S01]  /*57a0*/  F2FP.TF32.F32.PACK_B R11, R11 ;  /* 0x0000000bff0b723e */ /* 0x000fe200024050ff */
[-C--:B------:R-:W-:Y:S01]  /*57b0*/  FMUL R49, R49, R88.reuse ;  /* 0x0000005831317220 */ /* 0x080fe20000400000 */
[----:B------:R-:W-:Y:S01]  /*57c0*/  ISETP.GT.AND P1, PT, R14, 0x11, PT ;  /* 0x000000110e00780c */ /* 0x000fe20003f24270 */
[----:B------:R-:W-:Y:S01]  /*57d0*/  @P4 STG.E desc[UR54][R2.64+0x24], R29 ;  /* 0x0000241d02004986 */ /* 0x000fe2000c101936 */
[----:B------:R-:W-:Y:S01]  /*57e0*/  F2FP.TF32.F32.PACK_B R31, R31 ;  /* 0x0000001fff1f723e */ /* 0x000fe200024050ff */
[-C--:B-1----:R-:W-:Y:S01]  /*57f0*/  FMUL R9, R34, R88.reuse ;  /* 0x0000005822097220 */ /* 0x082fe20000400000 */
[----:B------:R-:W-:Y:S01]  /*5800*/  F2FP.TF32.F32.PACK_B R7, R7 ;  /* 0x00000007ff07723e */ /* 0x000fe200024050ff */
[----:B------:R0:W-:Y:S01]  /*5810*/  @P2 STG.E desc[UR54][R4.64+0x20], R11 ;  /* 0x0000200b04002986 */ /* 0x0001e2000c101936 */
[C---:B------:R-:W-:Y:S01]  /*5820*/  ISETP.GT.AND P4, PT, R0.reuse, RZ, P1 ;  /* 0x000000ff0000720c */ /* 0x040fe20000f84270 */
[-C--:B------:R-:W-:Y:S01]  /*5830*/  FMUL R51, R51, R88.reuse ;  /* 0x0000005833337220 */ /* 0x080fe20000400000 */
[----:B------:R-:W-:Y:S01]  /*5840*/  ISETP.GT.AND P2, PT, R0, 0x8, P0 ;  /* 0x000000080000780c */ /* 0x000fe20000744270 */
[----:B------:R-:W-:Y:S01]  /*5850*/  @P3 STG.E desc[UR54][R4.64+0x24], R31 ;  /* 0x0000241f04003986 */ /* 0x000fe2000c101936 */
[----:B------:R-:W-:Y:S01]  /*5860*/  ISETP.GT.AND P0, PT, R14, 0x18, PT ;  /* 0x000000180e00780c */ /* 0x000fe20003f04270 */
[-C--:B------:R-:W-:Y:S01]  /*5870*/  FMUL R53, R53, R88.reuse ;  /* 0x0000005835357220 */ /* 0x080fe20000400000 */
[C---:B------:R-:W-:Y:S01]  /*5880*/  ISETP.GT.AND P3, PT, R0.reuse, 0x8, P1 ;  /* 0x000000080000780c */ /* 0x040fe20000f64270 */
[----:B------:R1:W-:Y:S01]  /*5890*/  @P5 STG.E desc[UR54][R2.64+0x40], R7 ;  /* 0x0000400702005986 */ /* 0x0003e2000c101936 */
[----:B------:R-:W-:Y:S01]  /*58a0*/  ISETP.GT.AND P5, PT, R0, RZ, P0 ;  /* 0x000000ff0000720c */ /* 0x000fe200007a4270 */
[-C--:B------:R-:W-:Y:S01]  /*58b0*/  FMUL R55, R55, R88.reuse ;  /* 0x0000005837377220 */ /* 0x080fe20000400000 */
[----:B------:R-:W-:Y:S01]  /*58c0*/  F2FP.TF32.F32.PACK_B R33, R33 ;  /* 0x00000021ff21723e */ /* 0x000fe200024050ff */
[-C--:B0-----:R-:W-:Y:S01]  /*58d0*/  FMUL R11, R38, R88.reuse ;  /* 0x00000058260b7220 */ /* 0x081fe20000400000 */
[----:B------:R-:W-:Y:S01]  /*58e0*/  F2FP.TF32.F32.PACK_B R9, R9 ;  /* 0x00000009ff09723e */ /* 0x000fe200024050ff */
[-C--:B------:R-:W-:Y:S01]  /*58f0*/  FMUL R57, R57, R88.reuse ;  /* 0x0000005839397220 */ /* 0x080fe20000400000 */
[----:B------:R-:W-:Y:S01]  /*5900*/  ISETP.GT.AND P1, PT, R14, 0x19, PT ;  /* 0x000000190e00780c */ /* 0x000fe20003f24270 */
[----:B------:R-:W-:Y:S01]  /*5910*/  @P4 STG.E desc[UR54][R2.64+0x44], R33 ;  /* 0x0000442102004986 */ /* 0x000fe2000c101936 */
[----:B------:R-:W-:Y:S01]  /*5920*/  F2FP.TF32.F32.PACK_B R35, R35 ;  /* 0x00000023ff23723e */ /* 0x000fe200024050ff */
[-C--:B------:R-:W-:Y:S01]  /*5930*/  FMUL R59, R59, R88.reuse ;  /* 0x000000583b3b7220 */ /* 0x080fe20000400000 */
[----:B------:R-:W-:Y:S01]  /*5940*/  ISETP.GT.AND P4, PT, R0, RZ, P1 ;  /* 0x000000ff0000720c */ /* 0x000fe20000f84270 */
[-C--:B-1----:R-:W-:Y:S01]  /*5950*/  FMUL R7, R36, R88.reuse ;  /* 0x0000005824077220 */ /* 0x082fe20000400000 */
[----:B------:R0:W-:Y:S01]  /*5960*/  @P2 STG.E desc[UR54][R4.64+0x40], R9 ;  /* 0x0000400904002986 */ /* 0x0001e2000c101936 */
[----:B------:R-:W-:Y:S01]  /*5970*/  ISETP.GT.AND P2, PT, R0, 0x8, P0 ;  /* 0x000000080000780c */ /* 0x000fe20000744270 */
[-C--:B------:R-:W-:Y:S01]  /*5980*/  FMUL R61, R61, R88.reuse ;  /* 0x000000583d3d7220 */ /* 0x080fe20000400000 */
[----:B------:R-:W-:Y:S01]  /*5990*/  ISETP.GT.AND P0, PT, R14, 0x20, PT ;  /* 0x000000200e00780c */ /* 0x000fe20003f04270 */
[----:B------:R-:W-:Y:S01]  /*59a0*/  @P3 STG.E desc[UR54][R4.64+0x44], R35 ;  /* 0x0000442304003986 */ /* 0x000fe2000c101936 */
[----:B------:R-:W-:Y:S01]  /*59b0*/  F2FP.TF32.F32.PACK_B R7, R7 ;  /* 0x00000007ff07723e */ /* 0x000fe200024050ff */
[-C--:B------:R-:W-:Y:S01]  /*59c0*/  FMUL R63, R63, R88.reuse ;  /* 0x000000583f3f7220 */ /* 0x080fe20000400000 */
[C---:B------:R-:W-:Y:S01]  /*59d0*/  ISETP.GT.AND P3, PT, R0.reuse, 0x8, P1 ;  /* 0x000000080000780c */ /* 0x040fe20000f64270 */
[-C--:B------:R-:W-:Y:S01]  /*59e0*/  FMUL R65, R65, R88.reuse ;  /* 0x0000005841417220 */ /* 0x080fe20000400000 */
[----:B------:R-:W-:Y:S01]  /*59f0*/  F2FP.TF32.F32.PACK_B R37, R37 ;  /* 0x00000025ff25723e */ /* 0x000fe200024050ff */
[----:B------:R1:W-:Y:S01]  /*5a00*/  @P5 STG.E desc[UR54][R2.64+0x60], R7 ;  /* 0x0000600702005986 */ /* 0x0003e2000c101936 */
[----:B------:R-:W-:Y:S01]  /*5a10*/  ISETP.GT.AND P5, PT, R0, RZ, P0 ;  /* 0x000000ff0000720c */ /* 0x000fe200007a4270 */
[-C--:B0-----:R-:W-:Y:S01]  /*5a20*/  FMUL R9, R42, R88.reuse ;  /* 0x000000582a097220 */ /* 0x081fe20000400000 */
[----:B------:R-:W-:Y:S01]  /*5a30*/  F2FP.TF32.F32.PACK_B R11, R11 ;  /* 0x0000000bff0b723e */ /* 0x000fe200024050ff */
[----:B------:R-:W-:Y:S01]  /*5a40*/  @P4 STG.E desc[UR54][R2.64+0x64], R37 ;  /* 0x0000642502004986 */ /* 0x000fe2000c101936 */
[----:B------:R-:W-:Y:S01]  /*5a50*/  ISETP.GT.AND P1, PT, R14, 0x21, PT ;  /* 0x000000210e00780c */ /* 0x000fe20003f24270 */
[-C--:B------:R-:W-:Y:S01]  /*5a60*/  FMUL R67, R67, R88.reuse ;  /* 0x0000005843437220 */ /* 0x080fe20000400000 */
[----:B------:R-:W-:Y:S01]  /*5a70*/  F2FP.TF32.F32.PACK_B R39, R39 ;  /* 0x00000027ff27723e */ /* 0x000fe200024050ff */
[----:B------:R0:W-:Y:S01]  /*5a80*/  @P2 STG.E desc[UR54][R4.64+0x60], R11 ;  /* 0x0000600b04002986 */ /* 0x0001e2000c101936 */
[C---:B------:R-:W-:Y:S01]  /*5a90*/  ISETP.GT.AND P4, PT, R0.reuse, RZ, P1 ;  /* 0x000000ff0000720c */ /* 0x040fe20000f84270 */
[-C--:B------:R-:W-:Y:S01]  /*5aa0*/  FMUL R69, R69, R88.reuse ;  /* 0x0000005845457220 */ /* 0x080fe20000400000 */
[----:B------:R-:W-:Y:S01]  /*5ab0*/  ISETP.GT.AND P2, PT, R0, 0x8, P0 ;  /* 0x000000080000780c */ /* 0x000fe20000744270 */
[-C--:B-1----:R-:W-:Y:S01]  /*5ac0*/  FMUL R7, R40, R88.reuse ;  /* 0x0000005828077220 */ /* 0x082fe20000400000 */
[----:B------:R-:W-:Y:S01]  /*5ad0*/  ISETP.GT.AND P0, PT, R14, 0x28, PT ;  /* 0x000000280e00780c */ /* 0x000fe20003f04270 */
[----:B------:R-:W-:Y:S01]  /*5ae0*/  @P3 STG.E desc[UR54][R4.64+0x64], R39 ;  /* 0x0000642704003986 */ /* 0x000fe2000c101936 */
[----:B------:R-:W-:Y:S01]  /*5af0*/  ISETP.GT.AND P3, PT, R0, 0x8, P1 ;  /* 0x000000080000780c */ /* 0x000fe20000f64270 */
[-C--:B------:R-:W-:Y:S01]  /*5b00*/  FMUL R71, R71, R88.reuse ;  /* 0x0000005847477220 */ /* 0x080fe20000400000 */
[----:B------:R-:W-:Y:S01]  /*5b10*/  F2FP.TF32.F32.PACK_B R7, R7 ;  /* 0x00000007ff07723e */ /* 0x000fe200024050ff */
[-C--:B------:R-:W-:Y:S01]  /*5b20*/  FMUL R73, R73, R88.reuse ;  /* 0x0000005849497220 */ /* 0x080fe20000400000 */
[----:B------:R-:W-:Y:S01]  /*5b30*/  F2FP.TF32.F32.PACK_B R41, R41 ;  /* 0x00000029ff29723e */ /* 0x000fe200024050ff */
[-C--:B0-----:R-:W-:Y:S01]  /*5b40*/  FMUL R11, R46, R88.reuse ;  /* 0x000000582e0b7220 */ /* 0x081fe20000400000 */
[----:B------:R-:W-:Y:S01]  /*5b50*/  F2FP.TF32.F32.PACK_B R9, R9 ;  /* 0x00000009ff09723e */ /* 0x000fe200024050ff */
[----:B------:R0:W-:Y:S01]  /*5b60*/  @P5 STG.E desc[UR54][R2.64+0x80], R7 ;  /* 0x0000800702005986 */ /* 0x0001e2000c101936 */
[----:B------:R-:W-:Y:S01]  /*5b70*/  ISETP.GT.AND P5, PT, R0, RZ, P0 ;  /* 0x000000ff0000720c */ /* 0x000fe200007a4270 */
[-C--:B------:R-:W-:Y:S01]  /*5b80*/  FMUL R75, R75, R88.reuse ;  /* 0x000000584b4b7220 */ /* 0x080fe20000400000 */
[----:B------:R-:W-:Y:S01]  /*5b90*/  ISETP.GT.AND P1, PT, R14, 0x29, PT ;  /* 0x000000290e00780c */ /* 0x000fe20003f24270 */
[----:B------:R-:W-:Y:S01]  /*5ba0*/  @P4 STG.E desc[UR54][R2.64+0x84], R41 ;  /* 0x0000842902004986 */ /* 0x000fe2000c101936 */
[----:B------:R-:W-:Y:S01]  /*5bb0*/  F2FP.TF32.F32.PACK_B R43, R43 ;  /* 0x0000002bff2b723e */ /* 0x000fe200024050ff */
[-C--:B------:R-:W-:Y:S01]  /*5bc0*/  FMUL R77, R77, R88.reuse ;  /* 0x000000584d4d7220 */ /* 0x080fe20000400000 */
[C---:B------:R-:W-:Y:S01]  /*5bd0*/  ISETP.GT.AND P4, PT, R0.reuse, RZ, P1 ;  /* 0x000000ff0000720c */ /* 0x040fe20000f84270 */
[----:B------:R1:W-:Y:S01]  /*5be0*/  @P2 STG.E desc[UR54][R4.64+0x80], R9 ;  /* 0x0000800904002986 */ /* 0x0003e2000c101936 */
[----:B------:R-:W-:Y:S01]  /*5bf0*/  ISETP.GT.AND P2, PT, R0, 0x8, P0 ;  /* 0x000000080000780c */ /* 0x000fe20000744270 */
[-C--:B------:R-:W-:Y:S01]  /*5c00*/  FMUL R79, R79, R88.reuse ;  /* 0x000000584f4f7220 */ /* 0x080fe20000400000 */
[----:B------:R-:W-:Y:S01]  /*5c10*/  ISETP.GT.AND P0, PT, R14, 0x30, PT ;  /* 0x000000300e00780c */ /* 0x000fe20003f04270 */
[-C--:B0-----:R-:W-:Y:S01]  /*5c20*/  FMUL R7, R44, R88.reuse ;  /* 0x000000582c077220 */ /* 0x081fe20000400000 */
[----:B------:R-:W-:Y:S01]  /*5c30*/  @P3 STG.E desc[UR54][R4.64+0x84], R43 ;  /* 0x0000842b04003986 */ /* 0x000fe2000c101936 */
[----:B------:R-:W-:Y:S01]  /*5c40*/  ISETP.GT.AND P3, PT, R0, 0x8, P1 ;  /* 0x000000080000780c */ /* 0x000fe20000f64270 */
[-C--:B------:R-:W-:Y:S01]  /*5c50*/  FMUL R81, R81, R88.reuse ;  /* 0x0000005851517220 */ /* 0x080fe20000400000 */
[----:B------:R-:W-:Y:S01]  /*5c60*/  F2FP.TF32.F32.PACK_B R45, R45 ;  /* 0x0000002dff2d723e */ /* 0x000fe200024050ff */
[-C--:B------:R-:W-:Y:S01]  /*5c70*/  FMUL R83, R83, R88.reuse ;  /* 0x0000005853537220 */ /* 0x080fe20000400000 */
[----:B------:R-:W-:Y:S01]  /*5c80*/  F2FP.TF32.F32.PACK_B R7, R7 ;  /* 0x00000007ff07723e */ /* 0x000fe200024050ff */
[-C--:B------:R-:W-:Y:S01]  /*5c90*/  FMUL R13, R84, R88.reuse ;  /* 0x00000058540d7220 */ /* 0x080fe20000400000 */
[----:B------:R-:W-:Y:S01]  /*5ca0*/  F2FP.TF32.F32.PACK_B R11, R11 ;  /* 0x0000000bff0b723e */ /* 0x000fe200024050ff */
[-C--:B-1----:R-:W-:Y:S01]  /*5cb0*/  FMUL R9, R50, R88.reuse ;  /* 0x0000005832097220 */ /* 0x082fe20000400000 */
[----:B------:R-:W-:Y:S01]  /*5cc0*/  ISETP.GT.AND P1, PT, R14, 0x31, PT ;  /* 0x000000310e00780c */ /* 0x000fe20003f24270 */
[----:B------:R0:W-:Y:S01]  /*5cd0*/  @P5 STG.E desc[UR54][R2.64+0xa0], R7 ;  /* 0x0000a00702005986 */ /* 0x0001e2000c101936 */
[C---:B------:R-:W-:Y:S01]  /*5ce0*/  ISETP.GT.AND P5, PT, R0.reuse, RZ, P0 ;  /* 0x000000ff0000720c */ /* 0x040fe200007a4270 */
[-C--:B------:R-:W-:Y:S01]  /*5cf0*/  FMUL R85, R85, R88.reuse ;  /* 0x0000005855557220 */ /* 0x080fe20000400000 */
[----:B------:R-:W-:Y:S01]  /*5d00*/  F2FP.TF32.F32.PACK_B R47, R47 ;  /* 0x0000002fff2f723e */ /* 0x000fe200024050ff */
[----:B------:R-:W-:Y:S01]  /*5d10*/  @P4 STG.E desc[UR54][R2.64+0xa4], R45 ;  /* 0x0000a42d02004986 */ /* 0x000fe2000c101936 */
[----:B------:R-:W-:Y:S01]  /*5d20*/  ISETP.GT.AND P4, PT, R0, RZ, P1 ;  /* 0x000000ff0000720c */ /* 0x000fe20000f84270 */
[-C--:B------:R-:W-:Y:S01]  /*5d30*/  FMUL R15, R86, R88.reuse ;  /* 0x00000058560f7220 */ /* 0x080fe20000400000 */
[----:B------:R-:W-:Y:S01]  /*5d40*/  F2FP.TF32.F32.PACK_B R49, R49 ;  /* 0x00000031ff31723e */ /* 0x000fe200024050ff */
[----:B------:R1:W-:Y:S01]  /*5d50*/  @P2 STG.E desc[UR54][R4.64+0xa0], R11 ;  /* 0x0000a00b04002986 */ /* 0x0003e2000c101936 */
[----:B------:R-:W-:Y:S01]  /*5d60*/  ISETP.GT.AND P2, PT, R0, 0x8, P0 ;  /* 0x000000080000780c */ /* 0x000fe20000744270 */
[-C--:B------:R-:W-:Y:S01]  /*5d70*/  FMUL R87, R87, R88.reuse ;  /* 0x0000005857577220 */ /* 0x080fe20000400000 */
[----:B------:R-:W-:Y:S01]  /*5d80*/  ISETP.GT.AND P0, PT, R14, 0x38, PT ;  /* 0x000000380e00780c */ /* 0x000fe20003f04270 */
[----:B0-----:R-:W-:Y:S01]  /*5d90*/  FMUL R7, R48, R88 ;  /* 0x0000005830077220 */ /* 0x001fe20000400000 */
[----:B------:R-:W-:Y:S01]  /*5da0*/  @P3 STG.E desc[UR54][R4.64+0xa4], R47 ;  /* 0x0000a42f04003986 */ /* 0x000fe2000c101936 */
[----:B------:R-:W-:-:S02]  /*5db0*/  ISETP.GT.AND P3, PT, R0, 0x8, P1 ;  /* 0x000000080000780c */ /* 0x000fc40000f64270 */
[----:B------:R-:W-:Y:S02]  /*5dc0*/  F2FP.TF32.F32.PACK_B R9, R9 ;  /* 0x00000009ff09723e */ /* 0x000fe400024050ff */
[----:B------:R-:W-:Y:S02]  /*5dd0*/  F2FP.TF32.F32.PACK_B R7, R7 ;  /* 0x00000007ff07723e */ /* 0x000fe400024050ff */
[----:B------:R-:W-:Y:S01]  /*5de0*/  ISETP.GT.AND P1, PT, R14, 0x39, PT ;  /* 0x000000390e00780c */ /* 0x000fe20003f24270 */
[----:B-1----:R-:W-:Y:S01]  /*5df0*/  FMUL R11, R54, R88 ;  /* 0x00000058360b7220 */ /* 0x002fe20000400000 */
[----:B------:R-:W-:Y:S01]  /*5e00*/  F2FP.TF32.F32.PACK_B R51, R51 ;  /* 0x00000033ff33723e */ /* 0x000fe200024050ff */
[----:B------:R0:W-:Y:S01]  /*5e10*/  @P5 STG.E desc[UR54][R2.64+0xc0], R7 ;  /* 0x0000c00702005986 */ /* 0x0001e2000c101936 */
[C---:B------:R-:W-:Y:S02]  /*5e20*/  ISETP.GT.AND P5, PT, R0.reuse, RZ, P0 ;  /* 0x000000ff0000720c */ /* 0x040fe400007a4270 */
[----:B------:R-:W-:Y:S01]  /*5e30*/  F2FP.TF32.F32.PACK_B R53, R53 ;  /* 0x00000035ff35723e */ /* 0x000fe200024050ff */
[----:B------:R-:W-:Y:S01]  /*5e40*/  @P4 STG.E desc[UR54][R2.64+0xc4], R49 ;  /* 0x0000c43102004986 */ /* 0x000fe2000c101936 */
[----:B------:R-:W-:-:S02]  /*5e50*/  ISETP.GT.AND P4, PT, R0, RZ, P1 ;  /* 0x000000ff0000720c */ /* 0x000fc40000f84270 */
[----:B------:R-:W-:Y:S01]  /*5e60*/  F2FP.TF32.F32.PACK_B R11, R11 ;  /* 0x0000000bff0b723e */ /* 0x000fe200024050ff */
[----:B------:R1:W-:Y:S01]  /*5e70*/  @P2 STG.E desc[UR54][R4.64+0xc0], R9 ;  /* 0x0000c00904002986 */ /* 0x0003e2000c101936 */
[----:B------:R-:W-:Y:S02]  /*5e80*/  ISETP.GT.AND P2, PT, R0, 0x8, P0 ;  /* 0x000000080000780c */ /* 0x000fe40000744270 */
[----:B------:R-:W-:Y:S01]  /*5e90*/  ISETP.GT.AND P0, PT, R14, 0x40, PT ;  /* 0x000000400e00780c */ /* 0x000fe20003f04270 */
[----:B0-----:R-:W-:Y:S01]  /*5ea0*/  FMUL R7, R52, R88 ;  /* 0x0000005834077220 */ /* 0x001fe20000400000 */
[----:B------:R-:W-:Y:S01]  /*5eb0*/  @P3 STG.E desc[UR54][R4.64+0xc4], R51 ;  /* 0x0000c43304003986 */ /* 0x000fe2000c101936 */
[----:B------:R-:W-:Y:S02]  /*5ec0*/  ISETP.GT.AND P3, PT, R0, 0x8, P1 ;  /* 0x000000080000780c */ /* 0x000fe40000f64270 */
[----:B------:R-:W-:Y:S02]  /*5ed0*/  ISETP.GT.AND P1, PT, R14, 0x41, PT ;  /* 0x000000410e00780c */ /* 0x000fe40003f24270 */
[----:B------:R-:W-:-:S02]  /*5ee0*/  F2FP.TF32.F32.PACK_B R7, R7 ;  /* 0x00000007ff07723e */ /* 0x000fc400024050ff */
[----:B------:R-:W-:Y:S01]  /*5ef0*/  F2FP.TF32.F32.PACK_B R55, R55 ;  /* 0x00000037ff37723e */ /* 0x000fe200024050ff */
[----:B-1----:R-:W-:Y:S01]  /*5f00*/  FMUL R9, R58, R88 ;  /* 0x000000583a097220 */ /* 0x002fe20000400000 */
[----:B------:R-:W-:Y:S01]  /*5f10*/  F2FP.TF32.F32.PACK_B R57, R57 ;  /* 0x00000039ff39723e */ /* 0x000fe200024050ff */
[----:B------:R0:W-:Y:S01]  /*5f20*/  @P5 STG.E desc[UR54][R2.64+0xe0], R7 ;  /* 0x0000e00702005986 */ /* 0x0001e2000c101936 */
[C---:B------:R-:W-:Y:S02]  /*5f30*/  ISETP.GT.AND P5, PT, R0.reuse, RZ, P0 ;  /* 0x000000ff0000720c */ /* 0x040fe400007a4270 */
[----:B------:R-:W-:Y:S01]  /*5f40*/  F2FP.TF32.F32.PACK_B R9, R9 ;  /* 0x00000009ff09723e */ /* 0x000fe200024050ff */
[----:B------:R-:W-:Y:S01]  /*5f50*/  @P4 STG.E desc[UR54][R2.64+0xe4], R53 ;  /* 0x0000e43502004986 */ /* 0x000fe2000c101936 */
[C---:B------:R-:W-:Y:S02]  /*5f60*/  ISETP.GT.AND P4, PT, R0.reuse, RZ, P1 ;  /* 0x000000ff0000720c */ /* 0x040fe40000f84270 */
[----:B------:R-:W-:Y:S01]  /*5f70*/  F2FP.TF32.F32.PACK_B R59, R59 ;  /* 0x0000003bff3b723e */ /* 0x000fe200024050ff */
[----:B------:R1:W-:Y:S01]  /*5f80*/  @P2 STG.E desc[UR54][R4.64+0xe0], R11 ;  /* 0x0000e00b04002986 */ /* 0x0003e2000c101936 */
[----:B------:R-:W-:-:S02]  /*5f90*/  ISETP.GT.AND P2, PT, R0, 0x8, P0 ;  /* 0x000000080000780c */ /* 0x000fc40000744270 */
[----:B------:R-:W-:Y:S01]  /*5fa0*/  ISETP.GT.AND P0, PT, R14, 0x48, PT ;  /* 0x000000480e00780c */ /* 0x000fe20003f04270 */
[-C--:B0-----:R-:W-:Y:S01]  /*5fb0*/  FMUL R7, R56, R88.reuse ;  /* 0x0000005838077220 */ /* 0x081fe20000400000 */
[----:B------:R-:W-:Y:S01]  /*5fc0*/  @P3 STG.E desc[UR54][R4.64+0xe4], R55 ;  /* 0x0000e43704003986 */ /* 0x000fe2000c101936 */
[----:B------:R-:W-:Y:S02]  /*5fd0*/  ISETP.GT.AND P3, PT, R0, 0x8, P1 ;  /* 0x000000080000780c */ /* 0x000fe40000f64270 */
[----:B------:R-:W-:Y:S02]  /*5fe0*/  ISETP.GT.AND P1, PT, R14, 0x49, PT ;  /* 0x000000490e00780c */ /* 0x000fe40003f24270 */
[----:B------:R-:W-:Y:S01]  /*5ff0*/  F2FP.TF32.F32.PACK_B R7, R7 ;  /* 0x00000007ff07723e */ /* 0x000fe200024050ff */
[----:B-1----:R-:W-:Y:S01]  /*6000*/  FMUL R11, R62, R88 ;  /* 0x000000583e0b7220 */ /* 0x002fe20000400000 */
[----:B------:R-:W-:-:S03]  /*6010*/  F2FP.TF32.F32.PACK_B R61, R61 ;  /* 0x0000003dff3d723e */ /* 0x000fc600024050ff */
[----:B------:R0:W-:Y:S01]  /*6020*/  @P5 STG.E desc[UR54][R2.64+0x100], R7 ;  /* 0x0001000702005986 */ /* 0x0001e2000c101936 */
[C---:B------:R-:W-:Y:S02]  /*6030*/  ISETP.GT.AND P5, PT, R0.reuse, RZ, P0 ;  /* 0x000000ff0000720c */ /* 0x040fe400007a4270 */
[----:B------:R-:W-:Y:S01]  /*6040*/  F2FP.TF32.F32.PACK_B R11, R11 ;  /* 0x0000000bff0b723e */ /* 0x000fe200024050ff */
[----:B------:R-:W-:Y:S01]  /*6050*/  @P4 STG.E desc[UR54][R2.64+0x104], R57 ;  /* 0x0001043902004986 */ /* 0x000fe2000c101936 */
[C---:B------:R-:W-:Y:S02]  /*6060*/  ISETP.GT.AND P4, PT, R0.reuse, RZ, P1 ;  /* 0x000000ff0000720c */ /* 0x040fe40000f84270 */
[----:B------:R-:W-:Y:S01]  /*6070*/  F2FP.TF32.F32.PACK_B R63, R63 ;  /* 0x0000003fff3f723e */ /* 0x000fe200024050ff */
[----:B------:R1:W-:Y:S01]  /*6080*/  @P2 STG.E desc[UR54][R4.64+0x100], R9 ;  /* 0x0001000904002986 */ /* 0x0003e2000c101936 */
[----:B------:R-:W-:Y:S02]  /*6090*/  ISETP.GT.AND P2, PT, R0, 0x8, P0 ;  /* 0x000000080000780c */ /* 0x000fe40000744270 */
[----:B------:R-:W-:Y:S01]  /*60a0*/  ISETP.GT.AND P0, PT, R14, 0x50, PT ;  /* 0x000000500e00780c */ /* 0x000fe20003f04270 */
[----:B0-----:R-:W-:Y:S01]  /*60b0*/  FMUL R7, R60, R88 ;  /* 0x000000583c077220 */ /* 0x001fe20000400000 */
[----:B------:R-:W-:Y:S01]  /*60c0*/  @P3 STG.E desc[UR54][R4.64+0x104], R59 ;  /* 0x0001043b04003986 */ /* 0x000fe2000c101936 */
[----:B------:R-:W-:-:S02]  /*60d0*/  ISETP.GT.AND P3, PT, R0, 0x8, P1 ;  /* 0x000000080000780c */ /* 0x000fc40000f64270 */
        /* <DEDUP_REMOVED lines=38> */
[----:B------:R-:W-:Y:S01]  /*6340*/  ISETP.GT.AND P0, PT, R0, 0x8, P0 ;  /* 0x000000080000780c */ /* 0x000fe20000704270 */
[----:B------:R-:W-:Y:S01]  /*6350*/  @P4 STG.E desc[UR54][R2.64+0x164], R69 ;  /* 0x0001644502004986 */ /* 0x000fe2000c101936 */
[----:B------:R-:W-:Y:S02]  /*6360*/  ISETP.GT.AND P4, PT, R14, 0x69, PT ;  /* 0x000000690e00780c */ /* 0x000fe40003f84270 */
[----:B------:R-:W-:Y:S01]  /*6370*/  F2FP.TF32.F32.PACK_B R9, R9 ;  /* 0x00000009ff09723e */ /* 0x000fe200024050ff */
[----:B------:R1:W-:Y:S01]  /*6380*/  @P2 STG.E desc[UR54][R4.64+0x160], R11 ;  /* 0x0001600b04002986 */ /* 0x0003e2000c101936 */
[C---:B------:R-:W-:Y:S02]  /*6390*/  ISETP.GT.AND P2, PT, R0.reuse, RZ, P1 ;  /* 0x000000ff0000720c */ /* 0x040fe40000f44270 */
[----:B------:R-:W-:Y:S01]  /*63a0*/  ISETP.GT.AND P1, PT, R0, 0x8, P1 ;  /* 0x000000080000780c */ /* 0x000fe20000f24270 */
[----:B0-----:R-:W-:Y:S01]  /*63b0*/  FMUL R7, R72, R88 ;  /* 0x0000005848077220 */ /* 0x001fe20000400000 */
[----:B------:R-:W-:Y:S01]  /*63c0*/  @P3 STG.E desc[UR54][R4.64+0x164], R71 ;  /* 0x0001644704003986 */ /* 0x000fe2000c101936 */
[----:B------:R-:W-:-:S02]  /*63d0*/  ISETP.GT.AND P6, PT, R0, RZ, P4 ;  /* 0x000000ff0000720c */ /* 0x000fc400027c4270 */
[----:B------:R-:W-:Y:S02]  /*63e0*/  F2FP.TF32.F32.PACK_B R75, R75 ;  /* 0x0000004bff4b723e */ /* 0x000fe400024050ff */
[----:B------:R-:W-:Y:S02]  /*63f0*/  F2FP.TF32.F32.PACK_B R7, R7 ;  /* 0x00000007ff07723e */ /* 0x000fe400024050ff */
[----:B------:R-:W-:Y:S01]  /*6400*/  F2FP.TF32.F32.PACK_B R77, R77 ;  /* 0x0000004dff4d723e */ /* 0x000fe200024050ff */
[----:B-1----:R-:W-:Y:S01]  /*6410*/  FMUL R11, R82, R88 ;  /* 0x00000058520b7220 */ /* 0x002fe20000400000 */
[----:B------:R-:W-:Y:S01]  /*6420*/  ISETP.GT.AND P4, PT, R0, 0x8, P4 ;  /* 0x000000080000780c */ /* 0x000fe20002784270 */
[----:B------:R0:W-:Y:S01]  /*6430*/  @P5 STG.E desc[UR54][R2.64+0x180], R7 ;  /* 0x0001800702005986 */ /* 0x0001e2000c101936 */
[----:B------:R-:W-:Y:S02]  /*6440*/  ISETP.GT.AND P5, PT, R14, 0x68, PT ;  /* 0x000000680e00780c */ /* 0x000fe40003fa4270 */
[----:B------:R-:W-:Y:S01]  /*6450*/  F2FP.TF32.F32.PACK_B R79, R79 ;  /* 0x0000004fff4f723e */ /* 0x000fe200024050ff */
[----:B------:R-:W-:Y:S01]  /*6460*/  @P2 STG.E desc[UR54][R2.64+0x184], R73 ;  /* 0x0001844902002986 */ /* 0x000fe2000c101936 */
[----:B------:R-:W-:-:S02]  /*6470*/  ISETP.GT.AND P3, PT, R0, RZ, P5 ;  /* 0x000000ff0000720c */ /* 0x000fc40002f64270 */
[----:B------:R-:W-:Y:S01]  /*6480*/  ISETP.GT.AND P5, PT, R0, 0x8, P5 ;  /* 0x000000080000780c */ /* 0x000fe20002fa4270 */
[----:B------:R1:W-:Y:S01]  /*6490*/  @P0 STG.E desc[UR54][R4.64+0x180], R9 ;  /* 0x0001800904000986 */ /* 0x0003e2000c101936 */
[C---:B------:R-:W-:Y:S02]  /*64a0*/  ISETP.GT.AND P2, PT, R14.reuse, 0x71, PT ;  /* 0x000000710e00780c */ /* 0x040fe40003f44270 */
[----:B------:R-:W-:Y:S01]  /*64b0*/  ISETP.GT.AND P0, PT, R14, 0x79, PT ;  /* 0x000000790e00780c */ /* 0x000fe20003f04270 */
[-C--:B0-----:R-:W-:Y:S01]  /*64c0*/  FMUL R7, R76, R88.reuse ;  /* 0x000000584c077220 */ /* 0x081fe20000400000 */
[----:B------:R-:W-:Y:S01]  /*64d0*/  @P1 STG.E desc[UR54][R4.64+0x184], R75 ;  /* 0x0001844b04001986 */ /* 0x000fe2000c101936 */
[----:B------:R-:W-:Y:S02]  /*64e0*/  ISETP.GT.AND P1, PT, R14, 0x78, PT ;  /* 0x000000780e00780c */ /* 0x000fe40003f24270 */
[----:B------:R-:W-:Y:S02]  /*64f0*/  F2FP.TF32.F32.PACK_B R81, R81 ;  /* 0x00000051ff51723e */ /* 0x000fe400024050ff */
[----:B------:R-:W-:Y:S01]  /*6500*/  F2FP.TF32.F32.PACK_B R7, R7 ;  /* 0x00000007ff07723e */ /* 0x000fe200024050ff */
[----:B-1----:R-:W-:Y:S01]  /*6510*/  FMUL R9, R78, R88 ;  /* 0x000000584e097220 */ /* 0x002fe20000400000 */
[----:B------:R-:W-:-:S03]  /*6520*/  F2FP.TF32.F32.PACK_B R11, R11 ;  /* 0x0000000bff0b723e */ /* 0x000fc600024050ff */
[----:B------:R0:W-:Y:S01]  /*6530*/  @P3 STG.E desc[UR54][R2.64+0x1a0], R7 ;  /* 0x0001a00702003986 */ /* 0x0001e2000c101936 */
[----:B------:R-:W-:Y:S02]  /*6540*/  ISETP.GT.AND P3, PT, R14, 0x70, PT ;  /* 0x000000700e00780c */ /* 0x000fe40003f64270 */
[----:B------:R-:W-:Y:S01]  /*6550*/  F2FP.TF32.F32.PACK_B R9, R9 ;  /* 0x00000009ff09723e */ /* 0x000fe200024050ff */
[----:B------:R-:W-:Y:S01]  /*6560*/  @P6 STG.E desc[UR54][R2.64+0x1a4], R77 ;  /* 0x0001a44d02006986 */ /* 0x000fe2000c101936 */
[C---:B------:R-:W-:Y:S02]  /*6570*/  ISETP.GT.AND P6, PT, R0.reuse, RZ, P3 ;  /* 0x000000ff0000720c */ /* 0x040fe40001fc4270 */
[C---:B------:R-:W-:Y:S01]  /*6580*/  ISETP.GT.AND P3, PT, R0.reuse, 0x8, P3 ;  /* 0x000000080000780c */ /* 0x040fe20001f64270 */
[----:B------:R-:W-:Y:S01]  /*6590*/  @P5 STG.E desc[UR54][R4.64+0x1a0], R9 ;  /* 0x0001a00904005986 */ /* 0x000fe2000c101936 */
[C---:B------:R-:W-:Y:S02]  /*65a0*/  ISETP.GT.AND P5, PT, R0.reuse, RZ, P2 ;  /* 0x000000ff0000720c */ /* 0x040fe400017a4270 */
[----:B------:R-:W-:Y:S01]  /*65b0*/  ISETP.GT.AND P2, PT, R0, 0x8, P2 ;  /* 0x000000080000780c */ /* 0x000fe20001744270 */
[----:B0-----:R-:W-:Y:S01]  /*65c0*/  FMUL R7, R80, R88 ;  /* 0x0000005850077220 */ /* 0x001fe20000400000 */
[----:B------:R-:W-:Y:S01]  /*65d0*/  @P4 STG.E desc[UR54][R4.64+0x1a4], R79 ;  /* 0x0001a44f04004986 */ /* 0x000fe2000c101936 */
[----:B------:R-:W-:-:S02]  /*65e0*/  ISETP.GT.AND P4, PT, R0, RZ, P1 ;  /* 0x000000ff0000720c */ /* 0x000fc40000f84270 */
[C---:B------:R-:W-:Y:S02]  /*65f0*/  ISETP.GT.AND P1, PT, R0.reuse, 0x8, P1 ;  /* 0x000000080000780c */ /* 0x040fe40000f24270 */
[----:B------:R-:W-:Y:S02]  /*6600*/  F2FP.TF32.F32.PACK_B R7, R7 ;  /* 0x00000007ff07723e */ /* 0x000fe400024050ff */
[----:B------:R-:W-:Y:S02]  /*6610*/  F2FP.TF32.F32.PACK_B R83, R83 ;  /* 0x00000053ff53723e */ /* 0x000fe400024050ff */
[----:B------:R-:W-:Y:S01]  /*6620*/  F2FP.TF32.F32.PACK_B R13, R13 ;  /* 0x0000000dff0d723e */ /* 0x000fe200024050ff */
[----:B------:R-:W-:Y:S01]  /*6630*/  @P6 STG.E desc[UR54][R2.64+0x1c0], R7 ;  /* 0x0001c00702006986 */ /* 0x000fe2000c101936 */
[C---:B------:R-:W-:Y:S02]  /*6640*/  ISETP.GT.AND P6, PT, R0.reuse, RZ, P0 ;  /* 0x000000ff0000720c */ /* 0x040fe400007c4270 */
[----:B------:R-:W-:Y:S01]  /*6650*/  ISETP.GT.AND P0, PT, R0, 0x8, P0 ;  /* 0x000000080000780c */ /* 0x000fe20000704270 */
[----:B------:R-:W-:Y:S01]  /*6660*/  @P5 STG.E desc[UR54][R2.64+0x1c4], R81 ;  /* 0x0001c45102005986 */ /* 0x000fe2000c101936 */
[----:B------:R-:W-:-:S02]  /*6670*/  F2FP.TF32.F32.PACK_B R85, R85 ;  /* 0x00000055ff55723e */ /* 0x000fc400024050ff */
[----:B------:R-:W-:Y:S01]  /*6680*/  F2FP.TF32.F32.PACK_B R15, R15 ;  /* 0x0000000fff0f723e */ /* 0x000fe200024050ff */
[----:B------:R-:W-:Y:S01]  /*6690*/  @P3 STG.E desc[UR54][R4.64+0x1c0], R11 ;  /* 0x0001c00b04003986 */ /* 0x000fe2000c101936 */
[----:B------:R-:W-:-:S03]  /*66a0*/  F2FP.TF32.F32.PACK_B R87, R87 ;  /* 0x00000057ff57723e */ /* 0x000fc600024050ff */
[----:B------:R-:W-:Y:S04]  /*66b0*/  @P2 STG.E desc[UR54][R4.64+0x1c4], R83 ;  /* 0x0001c45304002986 */ /* 0x000fe8000c101936 */
[----:B------:R-:W-:Y:S04]  /*66c0*/  @P4 STG.E desc[UR54][R2.64+0x1e0], R13 ;  /* 0x0001e00d02004986 */ /* 0x000fe8000c101936 */
[----:B------:R0:W-:Y:S02]  /*66d0*/  @P6 STG.E desc[UR54][R2.64+0x1e4], R85 ;  /* 0x0001e45502006986 */ /* 0x0001e4000c101936 */
[----:B0-----:R-:W-:-:S02]  /*66e0*/  @P1 IMAD.MOV.U32 R2, RZ, RZ, R4 ;  /* 0x000000ffff021224 */ /* 0x001fc400078e0004 */
[----:B------:R-:W-:-:S05]  /*66f0*/  @P1 IMAD.MOV.U32 R3, RZ, RZ, R5 ;  /* 0x000000ffff031224 */ /* 0x000fca00078e0005 */
[----:B------:R0:W-:Y:S04]  /*6700*/  @P1 STG.E desc[UR54][R2.64+0x1e0], R15 ;  /* 0x0001e00f02001986 */ /* 0x0001e8000c101936 */
[----:B------:R0:W-:Y:S02]  /*6710*/  @P0 STG.E desc[UR54][R4.64+0x1e4], R87 ;  /* 0x0001e45704000986 */ /* 0x0001e4000c101936 */
.L_x_161:
[----:B------:R-:W-:Y:S05]  /*6720*/  BSYNC B0 ;  /* 0x0000000000007941 */ /* 0x000fea0003800000 */
.L_x_35:
[----:B0-----:R-:W-:Y:S01]  /*6730*/  IMAD.U32 R2, RZ, RZ, UR52 ;  /* 0x00000034ff027e24 */ /* 0x001fe2000f8e00ff */
[----:B------:R-:W-:Y:S01]  /*6740*/  ULDC.64 UR4, c[0x0][0x650] ;  /* 0x0001940000047ab9 */ /* 0x000fe20000000a00 */
[----:B------:R-:W-:Y:S01]  /*6750*/  IMAD.U32 R3, RZ, RZ, UR53 ;  /* 0x00000035ff037e24 */ /* 0x000fe2000f8e00ff */
[----:B------:R0:W-:Y:S01]  /*6760*/  SYNCS.ARRIVE.TRANS64.A1T0 RZ, [R98+UR50], RZ ;  /* 0x000000ff62ff79a7 */ /* 0x0001e20008100032 */
[----:B------:R-:W-:Y:S01]  /*6770*/  PRMT R0, RZ, 0x7610, R0 ;  /* 0x00007610ff007816 */ /* 0x000fe20000000000 */
[----:B------:R-:W-:Y:S01]  /*6780*/  IMAD.MOV.U32 R18, RZ, RZ, -0x1 ;  /* 0xffffffffff127424 */ /* 0x000fe200078e00ff */
[----:B------:R-:W-:Y:S01]  /*6790*/  LEA R16, P0, R2, R16, 0x1 ;  /* 0x0000001002107211 */ /* 0x000fe200078008ff */
[----:B------:R-:W-:Y:S02]  /*67a0*/  IMAD.MOV.U32 R2, RZ, RZ, -0x1 ;  /* 0xffffffffff027424 */ /* 0x000fe400078e00ff */
[----:B------:R-:W-:Y:S01]  /*67b0*/  IMAD.MOV.U32 R19, RZ, RZ, -0x1 ;  /* 0xffffffffff137424 */ /* 0x000fe200078e00ff */
[----:B------:R-:W-:-:S02]  /*67c0*/  IADD3.X R17, R17, UR41, RZ, P0, !PT ;  /* 0x0000002911117c10 */ /* 0x000fc400087fe4ff */
[----:B------:R-:W-:-:S04]  /*67d0*/  ISETP.GE.U32.AND P0, PT, R16, UR4, PT ;  /* 0x0000000410007c0c */ /* 0x000fc8000bf06070 */
[----:B------:R-:W-:-:S13]  /*67e0*/  ISETP.GE.U32.AND.EX P0, PT, R17, UR5, PT, P0 ;  /* 0x0000000511007c0c */ /* 0x000fda000bf06100 */
[----:B0-----:R-:W-:Y:S05]  /*67f0*/  @P0 BRA `(.L_x_162) ;  /* 0x0000000400700947 */ /* 0x001fea0003800000 */
[----:B------:R-:W0:Y:S01]  /*6800*/  S2UR UR7, SR_CTAID.X ;  /* 0x00000000000779c3 */ /* 0x000e220000002500 */
[----:B------:R-:W-:Y:S01]  /*6810*/  ULDC.64 UR4, c[0x0][0x628] ;  /* 0x00018a0000047ab9 */ /* 0x000fe20000000a00 */
[----:B------:R-:W-:Y:S01]  /*6820*/  ULDC UR6, c[0x0][0x150] ;  /* 0x0000540000067ab9 */ /* 0x000fe20000000800 */
[----:B------:R-:W-:Y:S01]  /*6830*/  ISETP.NE.U32.AND P0, PT, RZ, UR4, PT ;  /* 0x00000004ff007c0c */ /* 0x000fe2000bf05070 */
[----:B------:R-:W-:Y:S01]  /*6840*/  ULDC UR15, c[0x0][0x630] ;  /* 0x00018c00000f7ab9 */ /* 0x000fe20000000800 */
[C---:B------:R-:W-:Y:S02]  /*6850*/  R2UR UR17, R16.reuse ;  /* 0x00000000101172ca */ /* 0x040fe400000e0000 */
[----:B------:R-:W-:Y:S01]  /*6860*/  ISETP.NE.AND.EX P0, PT, RZ, UR5, PT, P0 ;  /* 0x00000005ff007c0c */ /* 0x000fe2000bf05300 */
[----:B------:R-:W1:Y:S01]  /*6870*/  S2UR UR16, SR_CTAID.Y ;  /* 0x00000000001079c3 */ /* 0x000e620000002600 */
[----:B------:R-:W-:Y:S02]  /*6880*/  R2UR UR12, R16 ;  /* 0x00000000100c72ca */ /* 0x000fe400000e0000 */
[----:B------:R-:W-:-:S02]  /*6890*/  R2UR UR13, R17 ;  /* 0x00000000110d72ca */ /* 0x000fc400000e0000 */
[----:B0-----:R-:W-:-:S05]  /*68a0*/  I2FP.F32.U32 R0, UR7 ;  /* 0x0000000700007c45 */ /* 0x001fca0008201000 */
[----:B------:R-:W-:Y:S01]  /*68b0*/  FMUL R0, R0, UR6 ;  /* 0x0000000600007c20 */ /* 0x000fe20008400000 */
[----:B------:R-:W-:Y:S01]  /*68c0*/  ULDC UR6, c[0x0][0x154] ;  /* 0x0000550000067ab9 */ /* 0x000fe20000000800 */
[----:B-1----:R-:W-:-:S04]  /*68d0*/  I2FP.F32.U32 R2, UR16 ;  /* 0x0000001000027c45 */ /* 0x002fc80008201000 */
[----:B------:R-:W0:Y:S01]  /*68e0*/  F2I.U32.TRUNC.NTZ R0, R0 ;  /* 0x0000000000007305 */ /* 0x000e22000020f000 */
[----:B------:R-:W-:Y:S01]  /*68f0*/  FMUL R2, R2, UR6 ;  /* 0x0000000602027c20 */ /* 0x000fe20008400000 */
[----:B------:R-:W-:Y:S06]  /*6900*/  @!P0 BRA `(.L_x_163) ;  /* 0x0000000000308947 */ /* 0x000fec0003800000 */
        /* <DEDUP_REMOVED lines=12> */
.L_x_163:
[----:B------:R-:W-:Y:S01]  /*69d0*/  USHF.R.U64 UR6, UR12, UR15, UR13 ;  /* 0x0000000f0c067299 */ /* 0x000fe2000800120d */
[----:B------:R-:W-:Y:S01]  /*69e0*/  R2UR UR5, R17 ;  /* 0x00000000110572ca */ /* 0x000fe200000e0000 */
[----:B------:R-:W-:Y:S01]  /*69f0*/  USHF.R.U32.HI UR4, URZ, UR15, UR13 ;  /* 0x0000000f3f047299 */ /* 0x000fe2000801160d */
[----:B------:R-:W1:Y:S01]  /*6a00*/  F2I.U32.TRUNC.NTZ R2, R2 ;  /* 0x0000000200027305 */ /* 0x000e62000020f000 */
[----:B------:R-:W-:Y:S01]  /*6a10*/  UIADD3 UR9, UP0, URZ, -UR6, URZ ;  /* 0x800000063f097290 */ /* 0x000fe2000ff1e03f */
[----:B------:R-:W-:Y:S01]  /*6a20*/  ULDC.64 UR10, c[0x0][0x620] ;  /* 0x00018800000a7ab9 */ /* 0x000fe20000000a00 */
[----:B------:R-:W-:Y:S02]  /*6a30*/  ULDC UR14, c[0x0][0x608] ;  /* 0x00018200000e7ab9 */ /* 0x000fe40000000800 */
[----:B------:R-:W-:Y:S01]  /*6a40*/  UIADD3.X UR4, URZ, ~UR4, URZ, UP0, !UPT ;  /* 0x800000043f047290 */ /* 0x000fe200087fe43f */
[----:B------:R-:W-:Y:S01]  /*6a50*/  ULDC UR15, c[0x0][0x658] ;  /* 0x00019600000f7ab9 */ /* 0x000fe20000000800 */
[----:B------:R-:W-:-:S02]  /*6a60*/  ULDC UR12, c[0x0][0x144] ;  /* 0x00005100000c7ab9 */ /* 0x000fc40000000800 */
[----:B------:R-:W-:Y:S01]  /*6a70*/  UIMAD UR8, UR4, UR10, URZ ;  /* 0x0000000a040872a4 */ /* 0x000fe2000f8e023f */
[----:B------:R-:W-:Y:S02]  /*6a80*/  ULDC UR22, c[0x0][0x148] ;  /* 0x0000520000167ab9 */ /* 0x000fe40000000800 */
[----:B------:R-:W-:Y:S01]  /*6a90*/  UMOV UR4, UR17 ;  /* 0x0000001100047c82 */ /* 0x000fe20008000000 */
[----:B------:R-:W-:Y:S02]  /*6aa0*/  UIMAD UR8, UR9, UR11, UR8 ;  /* 0x0000000b090872a4 */ /* 0x000fe4000f8e0208 */
[----:B------:R-:W-:Y:S01]  /*6ab0*/  UIMAD.WIDE.U32 UR4, UR9, UR10, UR4 ;  /* 0x0000000a090472a5 */ /* 0x000fe2000f8e0004 */
[----:B0-----:R-:W-:Y:S01]  /*6ac0*/  R2UR UR9, R0 ;  /* 0x00000000000972ca */ /* 0x001fe200000e0000 */
[----:B------:R-:W-:Y:S01]  /*6ad0*/  ULDC UR20, c[0x0][0x648] ;  /* 0x0001920000147ab9 */ /* 0x000fe20000000800 */
[----:B-1----:R-:W-:Y:S01]  /*6ae0*/  R2UR UR13, R2 ;  /* 0x00000000020d72ca */ /* 0x002fe200000e0000 */
[----:B------:R-:W-:Y:S01]  /*6af0*/  UIADD3 UR8, UR5, UR8, URZ ;  /* 0x0000000805087290 */ /* 0x000fe2000fffe03f */
[----:B------:R-:W-:-:S02]  /*6b00*/  ULDC UR21, c[0x0][0x638] ;  /* 0x00018e0000157ab9 */ /* 0x000fc40000000800 */
[----:B------:R-:W-:Y:S02]  /*6b10*/  ULDC UR5, c[0x0][0x618] ;  /* 0x0001860000057ab9 */ /* 0x000fe40000000800 */
[----:B------:R-:W-:Y:S02]  /*6b20*/  USHF.R.U64 UR10, UR4, UR5, UR8 ;  /* 0x00000005040a7299 */ /* 0x000fe40008001208 */
[----:B------:R-:W-:-:S03]  /*6b30*/  USHF.R.U32.HI UR8, URZ, UR5, UR8 ;  /* 0x000000053f087299 */ /* 0x000fc60008011608 */
[----:B------:R-:W-:Y:S01]  /*6b40*/  ULDC.64 UR4, c[0x0][0x640] ;  /* 0x0001900000047ab9 */ /* 0x000fe20000000a00 */
[----:B------:R-:W-:Y:S01]  /*6b50*/  USHF.R.U64 UR11, UR10, UR14, UR8 ;  /* 0x0000000e0a0b7299 */ /* 0x000fe20008001208 */
[----:B------:R-:W-:Y:S01]  /*6b60*/  ISETP.NE.U32.AND P0, PT, RZ, UR4, PT ;  /* 0x00000004ff007c0c */ /* 0x000fe2000bf05070 */
[----:B------:R-:W-:Y:S02]  /*6b70*/  USHF.R.U32.HI UR8, URZ, UR14, UR8 ;  /* 0x0000000e3f087299 */ /* 0x000fe40008011608 */
[----:B------:R-:W-:Y:S01]  /*6b80*/  UIADD3 UR9, -UR9, URZ, URZ ;  /* 0x0000003f09097290 */ /* 0x000fe2000fffe13f */
[----:B------:R-:W-:Y:S01]  /*6b90*/  ISETP.NE.AND.EX P0, PT, RZ, UR5, PT, P0 ;  /* 0x00000005ff007c0c */ /* 0x000fe2000bf05300 */
[----:B------:R-:W-:Y:S02]  /*6ba0*/  USHF.R.U64 UR17, UR11, UR15, UR8 ;  /* 0x0000000f0b117299 */ /* 0x000fe40008001208 */
[----:B------:R-:W-:Y:S02]  /*6bb0*/  UIADD3 UR18, -UR13, URZ, URZ ;  /* 0x0000003f0d127290 */ /* 0x000fe4000fffe13f */
[----:B------:R-:W-:-:S02]  /*6bc0*/  USHF.R.U32.HI UR15, URZ, UR15, UR8 ;  /* 0x0000000f3f0f7299 */ /* 0x000fc40008011608 */
[----:B------:R-:W-:Y:S01]  /*6bd0*/  UIMAD UR19, UR12, UR9, UR7 ;  /* 0x000000090c1372a4 */ /* 0x000fe2000f8e0207 */
[----:B------:R-:W-:-:S05]  /*6be0*/  UMOV UR14, UR17 ;  /* 0x00000011000e7c82 */ /* 0x000fca0008000000 */
[----:B------:R-:W-:Y:S06]  /*6bf0*/  @!P0 BRA `(.L_x_164) ;  /* 0x0000000000288947 */ /* 0x000fec0003800000 */
        /* <DEDUP_REMOVED lines=10> */
.L_x_164:
[----:B------:R-:W-:Y:S01]  /*6ca0*/  UISETP.NE.AND UP0, UPT, UR38, URZ, UPT ;  /* 0x0000003f2600728c */ /* 0x000fe2000bf05270 */
[----:B------:R-:W-:Y:S01]  /*6cb0*/  IMAD.MOV.U32 R0, RZ, RZ, 0x1 ;  /* 0x00000001ff007424 */ /* 0x000fe200078e00ff */
[----:B------:R-:W-:Y:S01]  /*6cc0*/  USHF.R.U64 UR5, UR14, UR20, UR15 ;  /* 0x000000140e057299 */ /* 0x000fe2000800120f */
[----:B------:R-:W-:Y:S01]  /*6cd0*/  IMAD.U32 R19, RZ, RZ, UR6 ;  /* 0x00000006ff137e24 */ /* 0x000fe2000f8e00ff */
[----:B------:R-:W-:Y:S02]  /*6ce0*/  ULOP3.LUT UR4, UR11, UR47, URZ, 0xc0, !UPT ;  /* 0x0000002f0b047292 */ /* 0x000fe4000f8ec03f */
[----:B------:R-:W-:Y:S02]  /*6cf0*/  UIADD3 UR7, -UR5, URZ, URZ ;  /* 0x0000003f05077290 */ /* 0x000fe4000fffe13f */
[----:B------:R-:W-:Y:S02]  /*6d00*/  UIMAD UR4, UR44, UR5, UR4 ;  /* 0x000000052c0472a4 */ /* 0x000fe4000f8e0204 */
[----:B------:R-:W-:-:S02]  /*6d10*/  ULOP3.LUT UR10, UR10, UR43, URZ, 0xc0, !UPT ;  /* 0x0000002b0a0a7292 */ /* 0x000fc4000f8ec03f */
[----:B------:R-:W-:Y:S02]  /*6d20*/  @UP0 UIMAD UR19, UR22, UR18, UR16 ;  /* 0x00000012161302a4 */ /* 0x000fe4000f8e0210 */
[----:B------:R-:W-:Y:S01]  /*6d30*/  UIMAD UR5, UR7, UR21, UR17 ;  /* 0x00000015070572a4 */ /* 0x000fe2000f8e0211 */
[----:B------:R-:W-:Y:S02]  /*6d40*/  ULDC UR8, c[0x0][0x600] ;  /* 0x0001800000087ab9 */ /* 0x000fe40000000800 */
[----:B------:R-:W-:Y:S01]  /*6d50*/  ULDC UR7, c[0x0][0x610] ;  /* 0x0001840000077ab9 */ /* 0x000fe20000000800 */
[----:B------:R-:W-:Y:S02]  /*6d60*/  UIMAD UR5, UR5, UR8, UR10 ;  /* 0x00000008050572a4 */ /* 0x000fe4000f8e020a */
[----:B------:R-:W-:-:S04]  /*6d70*/  UIMAD UR4, UR4, UR7, UR19 ;  /* 0x00000007040472a4 */ /* 0x000fc8000f8e0213 */
[----:B------:R-:W-:Y:S02]  /*6d80*/  USEL UR7, UR5, UR4, !UP0 ;  /* 0x0000000405077287 */ /* 0x000fe4000c000000 */
[----:B------:R-:W-:-:S04]  /*6d90*/  USEL UR4, UR4, UR5, !UP0 ;  /* 0x0000000504047287 */ /* 0x000fc8000c000000 */
[----:B------:R-:W-:Y:S02]  /*6da0*/  IMAD.U32 R2, RZ, RZ, UR7 ;  /* 0x00000007ff027e24 */ /* 0x000fe4000f8e00ff */
[----:B------:R-:W-:-:S07]  /*6db0*/  IMAD.U32 R18, RZ, RZ, UR4 ;  /* 0x00000004ff127e24 */ /* 0x000fce000f8e00ff */
.L_x_162:
[----:B------:R-:W-:Y:S01]  /*6dc0*/  UIADD3 UR45, UR36, UR45, URZ ;  /* 0x0000002d242d7290 */ /* 0x000fe2000fffe03f */
[----:B------:R-:W-:Y:S02]  /*6dd0*/  LOP3.LUT P0, RZ, R0, 0xff, RZ, 0xc0, !PT ;  /* 0x000000ff00ff7812 */ /* 0x000fe4000780c0ff */
[----:B------:R-:W-:Y:S01]  /*6de0*/  LOP3.LUT R100, R100, 0x1, RZ, 0x3c, !PT ;  /* 0x0000000164647812 */ /* 0x000fe200078e3cff */
[----:B------:R-:W-:Y:S02]  /*6df0*/  USHF.R.U32.HI UR4, URZ, 0x2, UR45 ;  /* 0x000000023f047899 */ /* 0x000fe4000801162d */
[----:B------:R-:W-:Y:S02]  /*6e00*/  UISETP.GT.U32.AND UP0, UPT, UR45, 0x3, UPT ;  /* 0x000000032d00788c */ /* 0x000fe4000bf04070 */
[----:B------:R-:W-:Y:S02]  /*6e10*/  ULOP3.LUT UR4, UR4, 0x1, URZ, 0xc0, !UPT ;  /* 0x0000000104047892 */ /* 0x000fe4000f8ec03f */
[----:B------:R-:W-:-:S02]  /*6e20*/  UISETP.LT.U32.AND UP0, UPT, UR36, 0x4, UP0 ;  /* 0x000000042400788c */ /* 0x000fc40008701070 */
[----:B------:R-:W-:Y:S02]  /*6e30*/  UISETP.NE.U32.AND UP1, UPT, UR4, 0x1, UPT ;  /* 0x000000010400788c */ /* 0x000fe4000bf25070 */
[----:B------:R-:W-:Y:S02]  /*6e40*/  USEL UR5, URZ, 0x1, !UP0 ;  /* 0x000000013f057887 */ /* 0x000fe4000c000000 */
[----:B------:R-:W-:Y:S02]  /*6e50*/  UISETP.GT.U32.AND UP1, UPT, UR36, 0x3, !UP1 ;  /* 0x000000032400788c */ /* 0x000fe4000cf24070 */
[----:B------:R-:W-:Y:S02]  /*6e60*/  ULOP3.LUT UR45, UR45, 0x3, URZ, 0xc0, !UPT ;  /* 0x000000032d2d7892 */ /* 0x000fe4000f8ec03f */
[----:B------:R-:W-:-:S04]  /*6e70*/  USEL UR4, URZ, 0x1, !UP1 ;  /* 0x000000013f047887 */ /* 0x000fc8000c800000 */
[----:B------:R-:W-:Y:S01]  /*6e80*/  ULOP3.LUT UR48, UR4, UR48, UR5, 0x96, !UPT ;  /* 0x0000003004307292 */ /* 0x000fe2000f8e9605 */
[----:B------:R-:W-:Y:S11]  /*6e90*/  @P0 BRA `(.L_x_165) ;  /* 0xffffffa800700947 */ /* 0x000ff6000383ffff */
[----:B------:R-:W-:Y:S05]  /*6ea0*/  EXIT ;  /* 0x000000000000794d */ /* 0x000fea0003800000 */
.L_x_16:
[----:B------:R-:W-:-:S08]  /*6eb0*/  ISETP.NE.AND P0, PT, RZ, UR6, PT ;  /* 0x00000006ff007c0c */ /* 0x000fd0000bf05270 */
[----:B------:R-:W0:-:S00]  /*6ec0*/  USETMAXREG.DEALLOC.CTAPOOL 0x28 ;  /* 0x00000028000079c8 */ /* 0x000e0000080e0500 */
[----:B------:R-:W-:Y:S05]  /*6ed0*/  @P0 EXIT ;  /* 0x000000000000094d */ /* 0x000fea0003800000 */
[----:B0-----:R-:W-:Y:S01]  /*6ee0*/  LOP3.LUT P0, RZ, R4, 0xff, RZ, 0xc0, !PT ;  /* 0x000000ff04ff7812 */ /* 0x001fe2000780c0ff */
[----:B------:R-:W-:Y:S02]  /*6ef0*/  IMAD.MOV.U32 R9, RZ, RZ, 0x1 ;  /* 0x00000001ff097424 */ /* 0x000fe400078e00ff */
[----:B------:R-:W-:-:S10]  /*6f00*/  IMAD.MOV.U32 R8, RZ, RZ, RZ ;  /* 0x000000ffff087224 */ /* 0x000fd400078e00ff */
[----:B------:R-:W-:Y:S05]  /*6f10*/  @!P0 BRA `(.L_x_166) ;  /* 0x0000000c00a08947 */ /* 0x000fea0003800000 */
[----:B------:R-:W0:Y:S01]  /*6f20*/  S2UR UR5, SR_CgaCtaId ;  /* 0x00000000000579c3 */ /* 0x000e220000008800 */
[----:B------:R-:W-:Y:S01]  /*6f30*/  UMOV UR7, 0x1 ;  /* 0x0000000100077882 */ /* 0x000fe20000000000 */
[----:B------:R-:W-:Y:S01]  /*6f40*/  LOP3.LUT P0, RZ, R0, 0x1f, RZ, 0xc0, !PT ;  /* 0x0000001f00ff7812 */ /* 0x000fe2000780c0ff */
[----:B------:R-:W-:Y:S01]  /*6f50*/  ULDC UR13, c[0x0][0x658] ;  /* 0x00019600000d7ab9 */ /* 0x000fe20000000800 */
[----:B------:R-:W-:Y:S01]  /*6f60*/  UMOV UR6, 0xffffffff ;  /* 0xffffffff00067882 */ /* 0x000fe20000000000 */
[----:B------:R-:W-:Y:S01]  /*6f70*/  BSSY B0, `(.L_x_166) ;  /* 0x00000e2000007945 */ /* 0x000fe20003800000 */
[----:B------:R-:W-:Y:S01]  /*6f80*/  USHF.L.U32 UR6, UR6, UR13, URZ ;  /* 0x0000000d06067299 */ /* 0x000fe2000800063f */
[C---:B------:R-:W-:Y:S01]  /*6f90*/  ISETP.NE.AND P3, PT, R3.reuse, RZ, PT ;  /* 0x000000ff0300720c */ /* 0x040fe20003f65270 */
[----:B------:R-:W-:Y:S01]  /*6fa0*/  IMAD.MOV.U32 R0, RZ, RZ, 0x1 ;  /* 0x00000001ff007424 */ /* 0x000fe200078e00ff */
[----:B------:R-:W-:Y:S01]  /*6fb0*/  ISETP.NE.OR P0, PT, R3, RZ, !P0 ;  /* 0x000000ff0300720c */ /* 0x000fe20004705670 */
[----:B------:R-:W-:Y:S01]  /*6fc0*/  IMAD.MOV.U32 R9, RZ, RZ, 0x1 ;  /* 0x00000001ff097424 */ /* 0x000fe200078e00ff */
[----:B------:R-:W-:Y:S01]  /*6fd0*/  ULDC UR14, c[0x0][0x600] ;  /* 0x00018000000e7ab9 */ /* 0x000fe20000000800 */
[----:B------:R-:W-:Y:S01]  /*6fe0*/  IMAD.MOV.U32 R8, RZ, RZ, RZ ;  /* 0x000000ffff087224 */ /* 0x000fe200078e00ff */
[----:B------:R-:W-:Y:S01]  /*6ff0*/  UMOV UR29, 0x5 ;  /* 0x00000005001d7882 */ /* 0x000fe20000000000 */
[----:B------:R-:W-:-:S02]  /*7000*/  UIADD3 UR46, UR37, 0x1, URZ ;  /* 0x00000001252e7890 */ /* 0x000fc4000fffe03f */
[----:B------:R-:W-:Y:S02]  /*7010*/  ULOP3.LUT UR45, UR40, 0x2, URZ, 0xfc, !UPT ;  /* 0x00000002282d7892 */ /* 0x000fe4000f8efc3f */
[----:B------:R-:W-:Y:S02]  /*7020*/  UIADD3 UR14, UR14, -0x1, URZ ;  /* 0xffffffff0e0e7890 */ /* 0x000fe4000fffe03f */
[----:B------:R-:W-:Y:S02]  /*7030*/  USHF.L.U32 UR13, UR7, UR13, URZ ;  /* 0x0000000d070d7299 */ /* 0x000fe4000800063f */
[----:B------:R-:W-:Y:S02]  /*7040*/  ULOP3.LUT UR22, URZ, UR6, URZ, 0x33, !UPT ;  /* 0x000000063f167292 */ /* 0x000fe4000f8e333f */
[----:B0-----:R-:W-:Y:S02]  /*7050*/  ULOP3.LUT UR4, UR5, 0x1, URZ, 0xc0, !UPT ;  /* 0x0000000105047892 */ /* 0x001fe4000f8ec03f */
[----:B------:R-:W-:-:S02]  /*7060*/  USHF.R.U32.HI UR44, URZ, 0x1, UR5 ;  /* 0x000000013f2c7899 */ /* 0x000fc40008011605 */
[----:B------:R-:W-:Y:S02]  /*7070*/  USHF.L.U32 UR15, UR5, 0x6, URZ ;  /* 0x00000006050f7899 */ /* 0x000fe4000800063f */
[----:B------:R-:W-:Y:S02]  /*7080*/  USHF.L.U32 UR21, UR5, 0xb, URZ ;  /* 0x0000000b05157899 */ /* 0x000fe4000800063f */
[----:B------:R-:W-:Y:S02]  /*7090*/  ULOP3.LUT UR5, UR5, 0xfffffffe, URZ, 0xc0, !UPT ;  /* 0xfffffffe05057892 */ /* 0x000fe4000f8ec03f */
[----:B------:R-:W-:Y:S02]  /*70a0*/  UISETP.GT.U32.AND UP0, UPT, UR4, 0xffff, UPT ;  /* 0x0000ffff0400788c */ /* 0x000fe4000bf04070 */
[----:B------:R-:W-:Y:S02]  /*70b0*/  USHF.L.U32 UR23, UR7, UR5, URZ ;  /* 0x0000000507177299 */ /* 0x000fe4000800063f */
[----:B------:R-:W-:-:S02]  /*70c0*/  ULOP3.LUT UR5, UR5, 0x1, URZ, 0xfc, !UPT ;  /* 0x0000000105057892 */ /* 0x000fc4000f8efc3f */
[----:B------:R-:W-:Y:S02]  /*70d0*/  USEL UR4, UR4, 0xffff, !UP0 ;  /* 0x0000ffff04047887 */ /* 0x000fe4000c000000 */
[----:B------:R-:W-:Y:S02]  /*70e0*/  USHF.L.U32 UR5, UR7, UR5, URZ ;  /* 0x0000000507057299 */ /* 0x000fe4000800063f */
[----:B------:R-:W-:Y:S02]  /*70f0*/  ULOP3.LUT UR4, UR4, 0xffff, URZ, 0xc0, !UPT ;  /* 0x0000ffff04047892 */ /* 0x000fe4000f8ec03f */
[----:B------:R-:W-:Y:S02]  /*7100*/  ULOP3.LUT UR15, UR15, 0x40, URZ, 0xc0, !UPT ;  /* 0x000000400f0f7892 */ /* 0x000fe4000f8ec03f */
[----:B------:R-:W-:Y:S02]  /*7110*/  ULOP3.LUT UR21, UR21, 0x800, URZ, 0xc0, !UPT ;  /* 0x0000080015157892 */ /* 0x000fe4000f8ec03f */
[----:B------:R-:W-:-:S02]  /*7120*/  ULOP3.LUT UR23, UR23, UR5, URZ, 0xfc, !UPT ;  /* 0x0000000517177292 */ /* 0x000fc4000f8efc3f */
[----:B------:R-:W-:Y:S01]  /*7130*/  USHF.L.U32 UR29, UR29, UR4, URZ ;  /* 0x000000041d1d7299 */ /* 0x000fe2000800063f */
[----:B------:R-:W-:-:S11]  /*7140*/  ULDC.64 UR30, c[0x0][0x198] ;  /* 0x00006600001e7ab9 */ /* 0x000fd60000000a00 */
.L_x_178:
[----:B------:R-:W-:-:S03]  /*7150*/  UMOV UR4, 0xffffffff ;  /* 0xffffffff00047882 */ /* 0x000fc60000000000 */
[----:B------:R-:W-:Y:S05]  /*7160*/  BRA.DIV UR4, `(.L_x_167) ;  /* 0x0000001204247947 */ /* 0x000fea000b800000 */
[----:B------:R-:W-:-:S13]  /*7170*/  ELECT P6, URZ, PT ;  /* 0x00000000003f782f */ /* 0x000fda00038c0000 */
.L_x_191:
[----:B------:R-:W0:Y:S01]  /*7180*/  LDC R3, c[0x0][0x28c] ;  /* 0x0000a300ff037b82 */ /* 0x000e220000000800 */
[----:B------:R-:W-:Y:S01]  /*7190*/  BSSY B1, `(.L_x_168) ;  /* 0x000004a000017945 */ /* 0x000fe20003800000 */
[----:B0-----:R-:W-:-:S13]  /*71a0*/  ISETP.LT.OR P6, PT, R3, 0x1, !P6 ;  /* 0x000000010300780c */ /* 0x001fda00077c1670 */
[----:B------:R-:W-:Y:S05]  /*71b0*/  @P6 BRA `(.L_x_169) ;  /* 0x00000004001c6947 */ /* 0x000fea0003800000 */
[----:B------:R-:W-:Y:S01]  /*71c0*/  LEA R18, R18, UR44, 0x1 ;  /* 0x0000002c12127c11 */ /* 0x000fe2000f8e08ff */
[----:B------:R-:W-:Y:S01]  /*71d0*/  IMAD.MOV.U32 R11, RZ, RZ, RZ ;  /* 0x000000ffff0b7224 */ /* 0x000fe200078e00ff */
[----:B------:R-:W-:Y:S01]  /*71e0*/  LEA R6, R2, UR15, 0x7 ;  /* 0x0000000f02067c11 */ /* 0x000fe2000f8e38ff */
[----:B------:R-:W-:Y:S02]  /*71f0*/  IMAD.U32 R12, RZ, RZ, UR46 ;  /* 0x0000002eff0c7e24 */ /* 0x000fe4000f8e00ff */
[----:B------:R-:W-:Y:S02]  /*7200*/  IMAD.MOV.U32 R2, RZ, RZ, R9 ;  /* 0x000000ffff027224 */ /* 0x000fe400078e0009 */
[----:B------:R-:W-:Y:S02]  /*7210*/  IMAD.MOV.U32 R3, RZ, RZ, R8 ;  /* 0x000000ffff037224 */ /* 0x000fe400078e0008 */
[----:B------:R-:W-:-:S07]  /*7220*/  IMAD.SHL.U32 R18, R18, 0x20, RZ ;  /* 0x0000002012127824 */ /* 0x000fce00078e00ff */
.L_x_173:
[----:B------:R-:W0:Y:S01]  /*7230*/  S2R R5, SR_CgaCtaId ;  /* 0x0000000000057919 */ /* 0x000e220000008800 */
[----:B------:R-:W-:-:S04]  /*7240*/  MOV R4, 0x400 ;  /* 0x0000040000047802 */ /* 0x000fc80000000f00 */
[----:B0-----:R-:W-:Y:S02]  /*7250*/  LEA R10, R5, R4, 0x18 ;  /* 0x00000004050a7211 */ /* 0x001fe400078ec0ff */
[----:B------:R-:W-:Y:S01]  /*7260*/  SHF.L.U32 R4, R2, 0x1f, RZ ;  /* 0x0000001f02047819 */ /* 0x000fe200000006ff */
[----:B------:R-:W0:Y:S02]  /*7270*/  @!P3 LDC R5, c[0x0][0x500] ;  /* 0x00014000ff05bb82 */ /* 0x000e240000000800 */
[----:B------:R-:W-:-:S04]  /*7280*/  IMAD R7, R3, 0x8, R10 ;  /* 0x0000000803077824 */ /* 0x000fc800078e020a */
[----:B------:R-:W1:Y:S02]  /*7290*/  SYNCS.PHASECHK.TRANS64.TRYWAIT P1, [R7+URZ+0x20], R4 ;  /* 0x00002004070075a7 */ /* 0x000e64000802017f */
[----:B-1----:R-:W-:Y:S05]  /*72a0*/  @!P1 BRA `(.L_x_170) ;  /* 0x0000000c00f49947 */ /* 0x002fea0003800000 */
.L_x_192:
[----:B------:R-:W-:Y:S01]  /*72b0*/  UPRMT UR4, UR45, 0x9910, URZ ;  /* 0x000099102d047896 */ /* 0x000fe2000800003f */
[----:B0-----:R0:W-:Y:S03]  /*72c0*/  @!P3 SYNCS.ARRIVE.TRANS64 RZ, [R7+URZ], R5 ;  /* 0x0000000507ffb9a7 */ /* 0x0011e6000800003f */
[----:B------:R-:W-:-:S06]  /*72d0*/  UISETP.NE.AND UP0, UPT, UR4, 0x2, UPT ;  /* 0x000000020400788c */ /* 0x000fcc000bf05270 */
[----:B------:R-:W-:-:S13]  /*72e0*/  PLOP3.LUT P1, PT, PT, PT, UP0, 0x80, 0x0 ;  /* 0x000000000000781c */ /* 0x000fda0003f2f008 */
[----:B0-----:R-:W-:Y:S05]  /*72f0*/  @P1 BRA `(.L_x_171) ;  /* 0x0000000000041947 */ /* 0x001fea0003800000 */
[----:B------:R-:W-:Y:S01]  /*7300*/  BPT.TRAP 0x1 ;  /* 0x000000040000795c */ /* 0x000fe20000300000 */
.L_x_171:
[----:B------:R-:W-:Y:S05]  /*7310*/  @P0 BRA `(.L_x_172) ;  /* 0x0000000000040947 */ /* 0x000fea0003800000 */
[----:B------:R-:W-:Y:S01]  /*7320*/  BPT.TRAP 0x1 ;  /* 0x000000040000795c */ /* 0x000fe20000300000 */
.L_x_172:
[C---:B-1----:R-:W-:Y:S01]  /*7330*/  LEA R4, R3.reuse, UR44, 0x2 ;  /* 0x0000002c03047c11 */ /* 0x042fe2000f8e10ff */
[----:B------:R-:W-:Y:S01]  /*7340*/  VIADD R12, R12, 0xffffffff ;  /* 0xffffffff0c0c7836 */ /* 0x000fe20000000000 */
[----:B------:R-:W-:Y:S01]  /*7350*/  LEA R5, R3, UR21, 0xd ;  /* 0x0000001503057c11 */ /* 0x000fe2000f8e68ff */
[----:B------:R-:W-:Y:S01]  /*7360*/  UIADD3 UR4, UP0, UR30, 0xf0, URZ ;  /* 0x000000f01e047890 */ /* 0x000fe2000ff1e03f */
[----:B------:R-:W-:Y:S01]  /*7370*/  R2UR UR34, R11 ;  /* 0x000000000b2272ca */ /* 0x000fe200000e0000 */
[----:B------:R-:W-:Y:S01]  /*7380*/  IMAD.SHL.U32 R4, R4, 0x400, RZ ;  /* 0x0000040004047824 */ /* 0x000fe200078e00ff */
[----:B------:R-:W-:Y:S01]  /*7390*/  R2UR UR33, R7 ;  /* 0x00000000072172ca */ /* 0x000fe200000e0000 */
[--C-:B------:R-:W-:Y:S01]  /*73a0*/  IMAD R5, R5, 0x4, R10.reuse ;  /* 0x0000000405057824 */ /* 0x100fe200078e020a */
[----:B------:R-:W-:Y:S01]  /*73b0*/  R2UR UR36, R19 ;  /* 0x00000000132472ca */ /* 0x000fe200000e0000 */
[----:B------:R-:W-:Y:S01]  /*73c0*/  IMAD R4, R4, 0x4, R10 ;  /* 0x0000000404047824 */ /* 0x000fe200078e020a */
[----:B------:R-:W-:Y:S01]  /*73d0*/  R2UR UR35, R18 ;  /* 0x00000000122372ca */ /* 0x000fe200000e0000 */
[----:B------:R-:W-:Y:S01]  /*73e0*/  UIADD3 UR42, UP1, UR30, 0x1f0, URZ ;  /* 0x000001f01e2a7890 */ /* 0x000fe2000ff3e03f */
[----:B------:R-:W-:Y:S01]  /*73f0*/  R2UR UR8, R5 ;  /* 0x00000000050872ca */ /* 0x000fe200000e0000 */
[----:B------:R-:W-:Y:S01]  /*7400*/  UIADD3.X UR5, URZ, UR31, URZ, UP0, !UPT ;  /* 0x0000001f3f057290 */ /* 0x000fe200087fe43f */
[----:B------:R-:W-:Y:S01]  /*7410*/  R2UR UR24, R4 ;  /* 0x00000000041872ca */ /* 0x000fe200000e0000 */
[----:B------:R-:W-:Y:S01]  /*7420*/  UPRMT UR41, URZ, 0x5410, UR29 ;  /* 0x000054103f297896 */ /* 0x000fe2000800001d */
[----:B------:R-:W-:Y:S01]  /*7430*/  R2UR UR19, R6 ;  /* 0x00000000061372ca */ /* 0x000fe200000e0000 */
[----:B------:R-:W-:Y:S01]  /*7440*/  UIADD3 UR26, UR34, 0x20, URZ ;  /* 0x00000020221a7890 */ /* 0x000fe2000fffe03f */
[----:B------:R-:W-:Y:S01]  /*7450*/  ISETP.GT.AND P2, PT, R12, 0x1, PT ;  /* 0x000000010c00780c */ /* 0x000fe20003f44270 */
[----:B------:R-:W-:Y:S01]  /*7460*/  UIADD3.X UR43, URZ, UR31, URZ, UP1, !UPT ;  /* 0x0000001f3f2b7290 */ /* 0x000fe20008ffe43f */
[----:B------:R-:W-:Y:S01]  /*7470*/  VIADD R3, R3, 0x1 ;  /* 0x0000000103037836 */ /* 0x000fe20000000000 */
[----:B------:R-:W-:Y:S01]  /*7480*/  UPRMT UR47, URZ, 0x5410, UR23 ;  /* 0x000054103f2f7896 */ /* 0x000fe20008000017 */
[----:B------:R-:W-:Y:S01]  /*7490*/  VIADD R11, R11, 0x40 ;  /* 0x000000400b0b7836 */ /* 0x000fe20000000000 */
[----:B------:R-:W-:Y:S01]  /*74a0*/  UMOV UR6, 0x0 ;  /* 0x0000000000067882 */ /* 0x000fe20000000000 */
[----:B------:R-:W-:Y:S01]  /*74b0*/  UMOV UR7, 0x10000000 ;  /* 0x1000000000077882 */ /* 0x000fe20000000000 */
[----:B------:R-:W-:Y:S01]  /*74c0*/  UIADD3 UR16, UR8, 0x10180, URZ ;  /* 0x0001018008107890 */ /* 0x000fe2000fffe03f */
[----:B------:R-:W-:Y:S01]  /*74d0*/  ISETP.NE.AND P1, PT, R3, 0x4, PT ;  /* 0x000000040300780c */ /* 0x000fe20003f25270 */
[----:B------:R-:W-:-:S02]  /*74e0*/  UIADD3 UR32, UR24, 0x180, URZ ;  /* 0x0000018018207890 */ /* 0x000fc4000fffe03f */
[----:B------:R-:W-:Y:S01]  /*74f0*/  UIADD3 UR24, UR24, 0x2180, URZ ;  /* 0x0000218018187890 */ /* 0x000fe2000fffe03f */
[----:B------:R-:W-:Y:S01]  /*7500*/  SEL R5, RZ, 0x1, P1 ;  /* 0x00000001ff057807 */ /* 0x000fe20000800000 */
[----:B------:R-:W-:Y:S01]  /*7510*/  UIADD3 UR8, UR8, 0x14180, URZ ;  /* 0x0001418008087890 */ /* 0x000fe2000fffe03f */
[----:B------:R-:W-:Y:S01]  /*7520*/  SEL R3, R3, RZ, P1 ;  /* 0x000000ff03037207 */ /* 0x000fe20000800000 */
[----:B------:R-:W-:Y:S01]  /*7530*/  UMOV UR25, UR33 ;  /* 0x0000002100197c82 */ /* 0x000fe20008000000 */
[----:B------:R-:W-:Y:S01]  /*7540*/  UMOV UR28, UR36 ;  /* 0x00000024001c7c82 */ /* 0x000fe20008000000 */
[----:B------:R-:W-:Y:S01]  /*7550*/  UMOV UR27, UR35 ;  /* 0x00000023001b7c82 */ /* 0x000fe20008000000 */
[----:B------:R-:W-:Y:S01]  /*7560*/  UMOV UR17, UR33 ;  /* 0x0000002100117c82 */ /* 0x000fe20008000000 */
[----:B------:R-:W-:Y:S01]  /*7570*/  UMOV UR18, UR34 ;  /* 0x0000002200127c82 */ /* 0x000fe20008000000 */
[----:B------:R-:W-:Y:S01]  /*7580*/  UMOV UR20, UR36 ;  /* 0x0000002400147c82 */ /* 0x000fe20008000000 */
[----:B------:R0:W-:Y:S01]  /*7590*/  UTMALDG.3D.MULTICAST [UR32], [UR4], UR41, desc[UR6] ;  /* 0x00000620040073b4 */ /* 0x0001e20008011829 */
[----:B------:R-:W-:Y:S01]  /*75a0*/  UMOV UR9, UR33 ;  /* 0x0000002100097c82 */ /* 0x000fe20008000000 */
[----:B------:R-:W-:Y:S01]  /*75b0*/  UMOV UR11, UR19 ;  /* 0x00000013000b7c82 */ /* 0x000fe20008000000 */
[----:B------:R-:W-:Y:S01]  /*75c0*/  UMOV UR12, UR36 ;  /* 0x00000024000c7c82 */ /* 0x000fe20008000000 */
[----:B------:R-:W-:Y:S01]  /*75d0*/  UMOV UR10, UR26 ;  /* 0x0000001a000a7c82 */ /* 0x000fe20008000000 */
[----:B------:R-:W-:Y:S01]  /*75e0*/  LOP3.LUT R2, R2, R5, RZ, 0x3c, !PT ;  /* 0x0000000502027212 */ /* 0x000fe200078e3cff */
[----:B------:R0:W-:Y:S01]  /*75f0*/  UTMALDG.3D.MULTICAST [UR24], [UR4], UR41, desc[UR6] ;  /* 0x00000618040073b4 */ /* 0x0001e20008011829 */
[----:B------:R0:W-:Y:S01]  /*7600*/  UTMALDG.3D.MULTICAST [UR16], [UR42], UR47, desc[UR6] ;  /* 0x000006102a0073b4 */ /* 0x0001e2000801182f */
[----:B------:R0:W-:Y:S02]  /*7610*/  UTMALDG.3D.MULTICAST [UR8], [UR42], UR47, desc[UR6] ;  /* 0x000006082a0073b4 */ /* 0x0001e4000801182f */
[----:B0-----:R-:W-:Y:S05]  /*7620*/  @P2 BRA `(.L_x_173) ;  /* 0xfffffffc00002947 */ /* 0x001fea000383ffff */
.L_x_169:
[----:B------:R-:W-:Y:S05]  /*7630*/  BSYNC B1 ;  /* 0x0000000000017941 */ /* 0x000fea0003800000 */
.L_x_168:
[----:B------:R-:W-:Y:S01]  /*7640*/  LOP3.LUT P4, RZ, R0, 0xff, RZ, 0xc0, !PT ;  /* 0x000000ff00ff7812 */ /* 0x000fe2000788c0ff */
[----:B------:R-:W-:Y:S01]  /*7650*/  VIADD R8, R8, UR37 ;  /* 0x0000002508087c36 */ /* 0x000fe20008000000 */
[----:B------:R-:W-:Y:S01]  /*7660*/  ULDC.64 UR4, c[0x0][0x650] ;  /* 0x0001940000047ab9 */ /* 0x000fe20000000a00 */
[----:B------:R-:W-:Y:S01]  /*7670*/  BSSY B1, `(.L_x_174) ;  /* 0x000006f000017945 */ /* 0x000fe20003800000 */
[----:B------:R-:W-:Y:S02]  /*7680*/  IMAD.MOV.U32 R18, RZ, RZ, -0x1 ;  /* 0xffffffffff127424 */ /* 0x000fe400078e00ff */
[----:B------:R-:W-:Y:S01]  /*7690*/  SHF.R.U32.HI R0, RZ, 0x2, R8 ;  /* 0x00000002ff007819 */ /* 0x000fe20000011608 */
[----:B------:R-:W-:Y:S01]  /*76a0*/  IMAD.MOV.U32 R19, RZ, RZ, -0x1 ;  /* 0xffffffffff137424 */ /* 0x000fe200078e00ff */
[----:B------:R-:W-:Y:S02]  /*76b0*/  ISETP.GT.U32.AND P1, PT, R8, 0x3, PT ;  /* 0x000000030800780c */ /* 0x000fe40003f24070 */
[----:B------:R-:W-:-:S02]  /*76c0*/  LOP3.LUT R0, R0, 0x1, RZ, 0xc0, !PT ;  /* 0x0000000100007812 */ /* 0x000fc400078ec0ff */
[----:B------:R-:W-:Y:S01]  /*76d0*/  LOP3.LUT R8, R8, 0x3, RZ, 0xc0, !PT ;  /* 0x0000000308087812 */ /* 0x000fe200078ec0ff */
[----:B------:R-:W0:Y:S01]  /*76e0*/  @P4 S2R R3, SR_CgaCtaId ;  /* 0x0000000000034919 */ /* 0x000e220000008800 */
[----:B------:R-:W-:Y:S02]  /*76f0*/  @P4 MOV R2, 0x400 ;  /* 0x0000040000024802 */ /* 0x000fe40000000f00 */
[----:B------:R-:W-:Y:S02]  /*7700*/  ISETP.NE.U32.AND P2, PT, R0, 0x1, PT ;  /* 0x000000010000780c */ /* 0x000fe40003f45070 */
[----:B0-----:R-:W-:Y:S01]  /*7710*/  @P4 LEA R2, R3, R2, 0x18 ;  /* 0x0000000203024211 */ /* 0x001fe200078ec0ff */
[----:B------:R-:W-:-:S03]  /*7720*/  IMAD.U32 R3, RZ, RZ, UR37 ;  /* 0x00000025ff037e24 */ /* 0x000fc6000f8e00ff */
[----:B------:R0:W-:Y:S01]  /*7730*/  @P4 SYNCS.ARRIVE.TRANS64.A1T0 RZ, [R2+URZ+0x78], RZ ;  /* 0x000078ff02ff49a7 */ /* 0x0001e2000810003f */
[----:B------:R-:W-:Y:S02]  /*7740*/  IADD3 R16, P4, R16, UR52, RZ ;  /* 0x0000003410107c10 */ /* 0x000fe4000ff9e0ff */
[----:B------:R-:W-:Y:S02]  /*7750*/  ISETP.LT.U32.AND P1, PT, R3, 0x4, P1 ;  /* 0x000000040300780c */ /* 0x000fe40000f21070 */
[----:B------:R-:W-:Y:S02]  /*7760*/  IADD3.X R17, R17, UR39, RZ, P4, !PT ;  /* 0x0000002711117c10 */ /* 0x000fe4000a7fe4ff */
[----:B------:R-:W-:Y:S02]  /*7770*/  ISETP.GE.U32.AND P4, PT, R16, UR4, PT ;  /* 0x0000000410007c0c */ /* 0x000fe4000bf86070 */
[----:B------:R-:W-:Y:S02]  /*7780*/  SEL R0, RZ, 0x1, !P1 ;  /* 0x00000001ff007807 */ /* 0x000fe40004800000 */
[----:B------:R-:W-:-:S02]  /*7790*/  ISETP.GE.U32.AND.EX P1, PT, R17, UR5, PT, P4 ;  /* 0x0000000511007c0c */ /* 0x000fc4000bf26140 */
[----:B------:R-:W-:Y:S02]  /*77a0*/  ISETP.GT.U32.AND P2, PT, R3, 0x3, !P2 ;  /* 0x000000030300780c */ /* 0x000fe40005744070 */
[----:B------:R-:W-:Y:S02]  /*77b0*/  PRMT R3, RZ, 0x7610, R3 ;  /* 0x00007610ff037816 */ /* 0x000fe40000000003 */
[----:B0-----:R-:W-:-:S04]  /*77c0*/  SEL R2, RZ, 0x1, !P2 ;  /* 0x00000001ff027807 */ /* 0x001fc80005000000 */
[--C-:B------:R-:W-:Y:S01]  /*77d0*/  LOP3.LUT R9, R2, R9, R0.reuse, 0x96, !PT ;  /* 0x0000000902097212 */ /* 0x100fe200078e9600 */
[----:B------:R-:W-:Y:S01]  /*77e0*/  IMAD.MOV.U32 R2, RZ, RZ, -0x1 ;  /* 0xffffffffff027424 */ /* 0x000fe200078e00ff */
[----:B------:R-:W-:Y:S01]  /*77f0*/  PRMT R0, RZ, 0x7610, R0 ;  /* 0x00007610ff007816 */ /* 0x000fe20000000000 */
[----:B------:R-:W-:Y:S06]  /*7800*/  @P1 BRA `(.L_x_175) ;  /* 0x0000000400541947 */ /* 0x000fec0003800000 */
[----:B------:R-:W0:Y:S01]  /*7810*/  S2UR UR4, SR_CTAID.X ;  /* 0x00000000000479c3 */ /* 0x000e220000002500 */
[----:B------:R-:W-:Y:S01]  /*7820*/  ULDC.64 UR6, c[0x0][0x628] ;  /* 0x00018a0000067ab9 */ /* 0x000fe20000000a00 */
[----:B------:R-:W-:Y:S01]  /*7830*/  ULDC UR5, c[0x0][0x150] ;  /* 0x0000540000057ab9 */ /* 0x000fe20000000800 */
[----:B------:R-:W-:Y:S01]  /*7840*/  ISETP.NE.U32.AND P1, PT, RZ, UR6, PT ;  /* 0x00000006ff007c0c */ /* 0x000fe2000bf25070 */
[----:B------:R-:W-:Y:S01]  /*7850*/  ULDC UR8, c[0x0][0x630] ;  /* 0x00018c0000087ab9 */ /* 0x000fe20000000800 */
[----:B------:R-:W-:Y:S01]  /*7860*/  ULDC UR10, c[0x0][0x154] ;  /* 0x00005500000a7ab9 */ /* 0x000fe20000000800 */
[----:B------:R-:W-:Y:S01]  /*7870*/  IMAD.MOV.U32 R2, RZ, RZ, R16 ;  /* 0x000000ffff027224 */ /* 0x000fe200078e0010 */
[----:B------:R-:W-:Y:S01]  /*7880*/  ISETP.NE.AND.EX P1, PT, RZ, UR7, PT, P1 ;  /* 0x00000007ff007c0c */ /* 0x000fe2000bf25310 */
[----:B------:R-:W1:Y:S01]  /*7890*/  S2UR UR9, SR_CTAID.Y ;  /* 0x00000000000979c3 */ /* 0x000e620000002600 */
[----:B0-----:R-:W-:-:S05]  /*78a0*/  I2FP.F32.U32 R3, UR4 ;  /* 0x0000000400037c45 */ /* 0x001fca0008201000 */
[----:B------:R-:W-:Y:S01]  /*78b0*/  FMUL R10, R3, UR5 ;  /* 0x00000005030a7c20 */ /* 0x000fe20008400000 */
[----:B------:R-:W-:-:S05]  /*78c0*/  IMAD.MOV.U32 R3, RZ, RZ, R17 ;  /* 0x000000ffff037224 */ /* 0x000fca00078e0011 */
[----:B------:R-:W-:Y:S05]  /*78d0*/  @!P1 BRA `(.L_x_176) ;  /* 0x0000000000289947 */ /* 0x000fea0003800000 */
[----:B------:R-:W-:Y:S02]  /*78e0*/  ULDC UR5, c[0x0][0x634] ;  /* 0x00018d0000057ab9 */ /* 0x000fe40000000800 */
[----:B------:R-:W-:-:S05]  /*78f0*/  IADD3 R7, P1, R16, UR5, RZ ;  /* 0x0000000510077c10 */ /* 0x000fca000ff3e0ff */
[----:B------:R-:W-:-:S04]  /*7900*/  IMAD.X R11, RZ, RZ, R17, P1 ;  /* 0x000000ffff0b7224 */ /* 0x000fc800008e0611 */
[----:B------:R-:W-:-:S04]  /*7910*/  IMAD.WIDE.U32 R4, R11, UR6, RZ ;  /* 0x000000060b047c25 */ /* 0x000fc8000f8e00ff */
[----:B------:R-:W-:-:S04]  /*7920*/  IMAD.WIDE.U32 R4, P1, R7, UR7, R4 ;  /* 0x0000000707047c25 */ /* 0x000fc8000f820004 */
[----:B------:R-:W-:-:S04]  /*7930*/  IMAD.WIDE.U32 R6, R7, UR6, RZ ;  /* 0x0000000607067c25 */ /* 0x000fc8000f8e00ff */
[----:B------:R-:W-:Y:S01]  /*7940*/  IMAD.X R3, RZ, RZ, RZ, P1 ;  /* 0x000000ffff037224 */ /* 0x000fe200008e06ff */
[----:B------:R-:W-:Y:S01]  /*7950*/  IADD3 RZ, P1, R7, R4, RZ ;  /* 0x0000000407ff7210 */ /* 0x000fe20007f3e0ff */
[----:B------:R-:W-:-:S04]  /*7960*/  IMAD.MOV.U32 R2, RZ, RZ, R5 ;  /* 0x000000ffff027224 */ /* 0x000fc800078e0005 */
[----:B------:R-:W-:-:S08]  /*7970*/  IMAD.WIDE.U32.X R2, R11, UR7, R2, P1 ;  /* 0x000000070b027c25 */ /* 0x000fd000088e0402 */
.L_x_176:
[--C-:B------:R-:W-:Y:S01]  /*7980*/  SHF.R.U64 R19, R2, UR8, R3.reuse ;  /* 0x0000000802137c19 */ /* 0x100fe20008001203 */
[----:B------:R-:W0:Y:S01]  /*7990*/  F2I.U32.TRUNC.NTZ R10, R10 ;  /* 0x0000000a000a7305 */ /* 0x000e22000020f000 */
[----:B------:R-:W-:Y:S01]  /*79a0*/  SHF.R.U32.HI R2, RZ, UR8, R3 ;  /* 0x00000008ff027c19 */ /* 0x000fe20008011603 */
[----:B------:R-:W-:Y:S01]  /*79b0*/  ULDC.64 UR6, c[0x0][0x620] ;  /* 0x0001880000067ab9 */ /* 0x000fe20000000a00 */
[----:B------:R-:W-:Y:S01]  /*79c0*/  IADD3 R5, P1, RZ, -R19, RZ ;  /* 0x80000013ff057210 */ /* 0x000fe20007f3e0ff */
[----:B------:R-:W2:Y:S01]  /*79d0*/  LDC R15, c[0x0][0x610] ;  /* 0x00018400ff0f7b82 */ /* 0x000ea20000000800 */
[----:B-1----:R-:W-:Y:S01]  /*79e0*/  I2FP.F32.U32 R4, UR9 ;  /* 0x0000000900047c45 */ /* 0x002fe20008201000 */
[----:B------:R-:W-:Y:S01]  /*79f0*/  ULDC UR8, c[0x0][0x658] ;  /* 0x0001960000087ab9 */ /* 0x000fe20000000800 */
[----:B------:R-:W-:Y:S01]  /*7a00*/  ULDC UR12, c[0x0][0x648] ;  /* 0x00019200000c7ab9 */ /* 0x000fe20000000800 */
[----:B------:R-:W-:Y:S02]  /*7a10*/  IMAD.X R2, RZ, RZ, ~R2, P1 ;  /* 0x000000ffff027224 */ /* 0x000fe400008e0e02 */
[----:B------:R-:W-:Y:S01]  /*7a20*/  FMUL R6, R4, UR10 ;  /* 0x0000000a04067c20 */ /* 0x000fe20008400000 */
[----:B------:R-:W-:Y:S01]  /*7a30*/  ULDC.64 UR10, c[0x0][0x640] ;  /* 0x00019000000a7ab9 */ /* 0x000fe20000000a00 */
[----:B------:R-:W-:Y:S01]  /*7a40*/  IMAD R4, R2, UR6, RZ ;  /* 0x0000000602047c24 */ /* 0x000fe2000f8e02ff */
[----:B------:R-:W-:Y:S01]  /*7a50*/  ISETP.NE.U32.AND P1, PT, RZ, UR10, PT ;  /* 0x0000000aff007c0c */ /* 0x000fe2000bf25070 */
[C---:B------:R-:W-:Y:S01]  /*7a60*/  IMAD.WIDE.U32 R2, R5.reuse, UR6, R16 ;  /* 0x0000000605027c25 */ /* 0x040fe2000f8e0010 */
[----:B0-----:R-:W-:Y:S01]  /*7a70*/  R2UR UR5, R10 ;  /* 0x000000000a0572ca */ /* 0x001fe200000e0000 */
[----:B------:R-:W0:Y:S01]  /*7a80*/  F2I.U32.TRUNC.NTZ R6, R6 ;  /* 0x0000000600067305 */ /* 0x000e22000020f000 */
[----:B------:R-:W-:Y:S01]  /*7a90*/  ULDC UR6, c[0x0][0x618] ;  /* 0x0001860000067ab9 */ /* 0x000fe20000000800 */
[----:B------:R-:W-:Y:S01]  /*7aa0*/  IMAD R5, R5, UR7, R4 ;  /* 0x0000000705057c24 */ /* 0x000fe2000f8e0204 */
[----:B------:R-:W-:-:S03]  /*7ab0*/  ISETP.NE.AND.EX P1, PT, RZ, UR11, PT, P1 ;  /* 0x0000000bff007c0c */ /* 0x000fc6000bf25310 */
[----:B------:R-:W-:-:S05]  /*7ac0*/  IMAD.IADD R3, R3, 0x1, R5 ;  /* 0x0000000103037824 */ /* 0x000fca00078e0205 */
[--C-:B------:R-:W-:Y:S02]  /*7ad0*/  SHF.R.U64 R10, R2, UR6, R3.reuse ;  /* 0x00000006020a7c19 */ /* 0x100fe40008001203 */
[----:B------:R-:W-:Y:S01]  /*7ae0*/  SHF.R.U32.HI R3, RZ, UR6, R3 ;  /* 0x00000006ff037c19 */ /* 0x000fe20008011603 */
[----:B------:R-:W-:Y:S01]  /*7af0*/  ULDC UR6, c[0x0][0x608] ;  /* 0x0001820000067ab9 */ /* 0x000fe20000000800 */
[----:B0-----:R-:W-:Y:S02]  /*7b00*/  R2UR UR7, R6 ;  /* 0x00000000060772ca */ /* 0x001fe400000e0000 */
[--C-:B------:R-:W-:Y:S02]  /*7b10*/  SHF.R.U64 R12, R10, UR6, R3.reuse ;  /* 0x000000060a0c7c19 */ /* 0x100fe40008001203 */
[----:B------:R-:W-:Y:S01]  /*7b20*/  SHF.R.U32.HI R3, RZ, UR6, R3 ;  /* 0x00000006ff037c19 */ /* 0x000fe20008011603 */
[----:B------:R-:W-:-:S03]  /*7b30*/  UIADD3 UR6, -UR5, URZ, URZ ;  /* 0x0000003f05067290 */ /* 0x000fc6000fffe13f */
[--C-:B------:R-:W-:Y:S01]  /*7b40*/  SHF.R.U64 R13, R12, UR8, R3.reuse ;  /* 0x000000080c0d7c19 */ /* 0x100fe20008001203 */
[----:B------:R-:W-:Y:S01]  /*7b50*/  ULDC UR5, c[0x0][0x144] ;  /* 0x0000510000057ab9 */ /* 0x000fe20000000800 */
[----:B------:R-:W-:-:S03]  /*7b60*/  SHF.R.U32.HI R3, RZ, UR8, R3 ;  /* 0x00000008ff037c19 */ /* 0x000fc60008011603 */
[----:B------:R-:W-:Y:S01]  /*7b70*/  IMAD.MOV.U32 R2, RZ, RZ, R13 ;  /* 0x000000ffff027224 */ /* 0x000fe200078e000d */
[----:B------:R-:W-:Y:S06]  /*7b80*/  @!P1 BRA `(.L_x_177) ;  /* 0x0000000000289947 */ /* 0x000fec0003800000 */
        /* <DEDUP_REMOVED lines=10> */
.L_x_177:
[----:B------:R-:W-:Y:S01]  /*7c30*/  UISETP.NE.AND UP0, UPT, UR38, URZ, UPT ;  /* 0x0000003f2600728c */ /* 0x000fe2000bf05270 */
[----:B------:R-:W-:Y:S01]  /*7c40*/  SHF.R.U64 R3, R2, UR12, R3 ;  /* 0x0000000c02037c19 */ /* 0x000fe20008001203 */
[----:B------:R-:W-:Y:S01]  /*7c50*/  UIADD3 UR7, -UR7, URZ, URZ ;  /* 0x0000003f07077290 */ /* 0x000fe2000fffe13f */
[----:B------:R-:W-:Y:S01]  /*7c60*/  LOP3.LUT R2, R12, UR22, RZ, 0xc0, !PT ;  /* 0x000000160c027c12 */ /* 0x000fe2000f8ec0ff */
[----:B------:R-:W-:Y:S01]  /*7c70*/  UIMAD UR4, UR5, UR6, UR4 ;  /* 0x00000006050472a4 */ /* 0x000fe2000f8e0204 */
[----:B------:R-:W-:Y:S01]  /*7c80*/  LOP3.LUT R5, R10, UR14, RZ, 0xc0, !PT ;  /* 0x0000000e0a057c12 */ /* 0x000fe2000f8ec0ff */
[----:B------:R-:W-:Y:S01]  /*7c90*/  IMAD.MOV R4, RZ, RZ, -R3 ;  /* 0x000000ffff047224 */ /* 0x000fe200078e0a03 */
[----:B------:R-:W-:Y:S01]  /*7ca0*/  ULDC UR5, c[0x0][0x148] ;  /* 0x0000520000057ab9 */ /* 0x000fe20000000800 */
[----:B------:R-:W-:Y:S01]  /*7cb0*/  IMAD R18, R3, UR13, R2 ;  /* 0x0000000d03127c24 */ /* 0x000fe2000f8e0202 */
[----:B------:R-:W-:Y:S01]  /*7cc0*/  PLOP3.LUT P1, PT, PT, PT, UP0, 0x80, 0x0 ;  /* 0x000000000000781c */ /* 0x000fe20003f2f008 */
[----:B------:R-:W-:Y:S01]  /*7cd0*/  IMAD.MOV.U32 R3, RZ, RZ, 0x1 ;  /* 0x00000001ff037424 */ /* 0x000fe200078e00ff */
[----:B------:R-:W-:-:S03]  /*7ce0*/  @UP0 UIMAD UR4, UR5, UR7, UR9 ;  /* 0x00000007050402a4 */ /* 0x000fc6000f8e0209 */
[----:B------:R-:W-:Y:S02]  /*7cf0*/  ULDC UR5, c[0x0][0x638] ;  /* 0x00018e0000057ab9 */ /* 0x000fe40000000800 */
[----:B------:R-:W-:Y:S02]  /*7d00*/  IMAD R2, R4, UR5, R13 ;  /* 0x0000000504027c24 */ /* 0x000fe4000f8e020d */
[----:B--2---:R-:W-:Y:S01]  /*7d10*/  IMAD R18, R18, R15, UR4 ;  /* 0x0000000412127e24 */ /* 0x004fe2000f8e020f */
[----:B------:R-:W-:Y:S02]  /*7d20*/  ULDC UR4, c[0x0][0x600] ;  /* 0x0001800000047ab9 */ /* 0x000fe40000000800 */
[----:B------:R-:W-:-:S05]  /*7d30*/  IMAD R5, R2, UR4, R5 ;  /* 0x0000000402057c24 */ /* 0x000fca000f8e0205 */
[----:B------:R-:W-:Y:S02]  /*7d40*/  SEL R2, R5, R18, !P1 ;  /* 0x0000001205027207 */ /* 0x000fe40004800000 */
[----:B------:R-:W-:-:S07]  /*7d50*/  SEL R18, R18, R5, !P1 ;  /* 0x0000000512127207 */ /* 0x000fce0004800000 */
.L_x_175:
[----:B------:R-:W-:Y:S05]  /*7d60*/  BSYNC B1 ;  /* 0x0000000000017941 */ /* 0x000fea0003800000 */
.L_x_174:
[----:B------:R-:W-:-:S13]  /*7d70*/  LOP3.LUT P1, RZ, R3, 0xff, RZ, 0xc0, !PT ;  /* 0x000000ff03ff7812 */ /* 0x000fda000782c0ff */
[----:B------:R-:W-:Y:S05]  /*7d80*/  @P1 BRA `(.L_x_178) ;  /* 0xfffffff000f01947 */ /* 0x000fea000383ffff */
[----:B------:R-:W-:Y:S05]  /*7d90*/  BSYNC B0 ;  /* 0x0000000000007941 */ /* 0x000fea0003800000 */
.L_x_166:
[----:B------:R-:W-:-:S03]  /*7da0*/  UMOV UR4, 0xffffffff ;  /* 0xffffffff00047882 */ /* 0x000fc60000000000 */
[----:B------:R-:W-:Y:S05]  /*7db0*/  BRA.DIV UR4, `(.L_x_179) ;  /* 0x0000000604447947 */ /* 0x000fea000b800000 */
[----:B------:R-:W-:-:S13]  /*7dc0*/  ELECT P6, URZ, PT ;  /* 0x00000000003f782f */ /* 0x000fda00038c0000 */
.L_x_195:
[----:B------:R-:W-:Y:S04]  /*7dd0*/  BSSY B0, `(.L_x_180) ;  /* 0x000002c000007945 */ /* 0x000fe80003800000 */
[----:B------:R-:W-:Y:S05]  /*7de0*/  @!P6 BRA `(.L_x_181) ;  /* 0x0000000000a8e947 */ /* 0x000fea0003800000 */
[----:B------:R-:W-:-:S04]  /*7df0*/  ULOP3.LUT UR4, UR40, 0x2, URZ, 0xfc, !UPT ;  /* 0x0000000228047892 */ /* 0x000fc8000f8efc3f */
[----:B------:R-:W-:-:S06]  /*7e00*/  UISETP.NE.AND UP0, UPT, UR4, 0x3, UPT ;  /* 0x000000030400788c */ /* 0x000fcc000bf05270 */
[----:B------:R-:W-:-:S13]  /*7e10*/  PLOP3.LUT P0, PT, PT, PT, UP0, 0x80, 0x0 ;  /* 0x000000000000781c */ /* 0x000fda0003f0f008 */
[----:B------:R-:W-:Y:S05]  /*7e20*/  @!P0 BRA `(.L_x_182) ;  /* 0x0000000000048947 */ /* 0x000fea0003800000 */
[----:B------:R-:W-:Y:S01]  /*7e30*/  BPT.TRAP 0x1 ;  /* 0x000000040000795c */ /* 0x000fe20000300000 */
.L_x_182:
[----:B------:R-:W0:Y:S01]  /*7e40*/  S2R R3, SR_CgaCtaId ;  /* 0x0000000000037919 */ /* 0x000e220000008800 */
[----:B------:R-:W-:Y:S02]  /*7e50*/  MOV R0, 0x400 ;  /* 0x0000040000007802 */ /* 0x000fe40000000f00 */
[----:B------:R-:W-:Y:S02]  /*7e60*/  SHF.L.U32 R2, R9, 0x1f, RZ ;  /* 0x0000001f09027819 */ /* 0x000fe400000006ff */
[----:B0-----:R-:W-:-:S05]  /*7e70*/  LEA R3, R3, R0, 0x18 ;  /* 0x0000000003037211 */ /* 0x001fca00078ec0ff */
[----:B------:R-:W-:-:S04]  /*7e80*/  VIADD R3, R3, 0x20 ;  /* 0x0000002003037836 */ /* 0x000fc80000000000 */
[C---:B------:R-:W-:Y:S02]  /*7e90*/  IMAD R5, R8.reuse, 0x8, R3 ;  /* 0x0000000808057824 */ /* 0x040fe400078e0203 */
[----:B------:R-:W-:Y:S02]  /*7ea0*/  VIADD R8, R8, 0x1 ;  /* 0x0000000108087836 */ /* 0x000fe40000000000 */
[----:B------:R-:W0:Y:S03]  /*7eb0*/  SYNCS.PHASECHK.TRANS64.TRYWAIT P0, [R5+URZ], R2 ;  /* 0x00000002050075a7 */ /* 0x000e26000800017f */
[----:B------:R-:W-:-:S04]  /*7ec0*/  ISETP.NE.AND P1, PT, R8, 0x4, PT ;  /* 0x000000040800780c */ /* 0x000fc80003f25270 */
[----:B------:R-:W-:Y:S02]  /*7ed0*/  SEL R0, RZ, 0x1, P1 ;  /* 0x00000001ff007807 */ /* 0x000fe40000800000 */
[----:B------:R-:W-:Y:S02]  /*7ee0*/  SEL R8, R8, RZ, P1 ;  /* 0x000000ff08087207 */ /* 0x000fe40000800000 */
[----:B------:R-:W-:-:S03]  /*7ef0*/  LOP3.LUT R9, R9, R0, RZ, 0x3c, !PT ;  /* 0x0000000009097212 */ /* 0x000fc600078e3cff */
[----:B------:R-:W-:Y:S01]  /*7f00*/  IMAD R7, R8, 0x8, R3 ;  /* 0x0000000808077824 */ /* 0x000fe200078e0203 */
[----:B------:R-:W-:Y:S01]  /*7f10*/  SHF.L.U32 R4, R9, 0x1f, RZ ;  /* 0x0000001f09047819 */ /* 0x000fe200000006ff */
[----:B0-----:R-:W-:Y:S06]  /*7f20*/  @!P0 BRA `(.L_x_183) ;  /* 0x0000000400088947 */ /* 0x001fec0003800000 */
.L_x_196:
[----:B------:R-:W1:Y:S01]  /*7f30*/  SYNCS.PHASECHK.TRANS64.TRYWAIT P0, [R7+URZ], R4 ;  /* 0x00000004070075a7 */ /* 0x000e62000800017f */
[----:B------:R-:W-:-:S05]  /*7f40*/  VIADD R0, R8, 0x1 ;  /* 0x0000000108007836 */ /* 0x000fca0000000000 */
[----:B------:R-:W-:-:S04]  /*7f50*/  ISETP.NE.AND P1, PT, R0, 0x4, PT ;  /* 0x000000040000780c */ /* 0x000fc80003f25270 */
[----:B0-----:R-:W-:Y:S02]  /*7f60*/  SEL R2, RZ, 0x1, P1 ;  /* 0x00000001ff027807 */ /* 0x001fe40000800000 */
[----:B------:R-:W-:Y:S02]  /*7f70*/  SEL R0, R0, RZ, P1 ;  /* 0x000000ff00007207 */ /* 0x000fe40000800000 */
[----:B------:R-:W-:-:S03]  /*7f80*/  LOP3.LUT R9, R9, R2, RZ, 0x3c, !PT ;  /* 0x0000000209097212 */ /* 0x000fc600078e3cff */
[----:B------:R-:W-:Y:S01]  /*7f90*/  IMAD R6, R0, 0x8, R3 ;  /* 0x0000000800067824 */ /* 0x000fe200078e0203 */
[----:B------:R-:W-:Y:S01]  /*7fa0*/  SHF.L.U32 R5, R9, 0x1f, RZ ;  /* 0x0000001f09057819 */ /* 0x000fe200000006ff */
[----:B-1----:R-:W-:Y:S06]  /*7fb0*/  @!P0 BRA `(.L_x_184) ;  /* 0x0000000000f88947 */ /* 0x002fec0003800000 */
.L_x_197:
[----:B------:R-:W1:Y:S01]  /*7fc0*/  SYNCS.PHASECHK.TRANS64.TRYWAIT P0, [R6+URZ], R5 ;  /* 0x00000005060075a7 */ /* 0x000e62000800017f */
[----:B------:R-:W-:-:S05]  /*7fd0*/  VIADD R0, R0, 0x1 ;  /* 0x0000000100007836 */ /* 0x000fca0000000000 */
[----:B------:R-:W-:-:S04]  /*7fe0*/  ISETP.NE.AND P1, PT, R0, 0x4, PT ;  /* 0x000000040000780c */ /* 0x000fc80003f25270 */
[----:B------:R-:W-:Y:S02]  /*7ff0*/  SEL R2, RZ, 0x1, P1 ;  /* 0x00000001ff027807 */ /* 0x000fe40000800000 */
[----:B------:R-:W-:Y:S02]  /*8000*/  SEL R0, R0, RZ, P1 ;  /* 0x000000ff00007207 */ /* 0x000fe40000800000 */
[----:B------:R-:W-:Y:S01]  /*8010*/  LOP3.LUT R2, R9, R2, RZ, 0x3c, !PT ;  /* 0x0000000209027212 */ /* 0x000fe200078e3cff */
[----:B-1----:R-:W-:Y:S06]  /*8020*/  @!P0 BRA `(.L_x_185) ;  /* 0x0000000000f08947 */ /* 0x002fec0003800000 */
.L_x_198:
[----:B------:R-:W-:Y:S01]  /*8030*/  IMAD R3, R0, 0x8, R3 ;  /* 0x0000000800037824 */ /* 0x000fe200078e0203 */
[----:B------:R-:W-:-:S07]  /*8040*/  SHF.L.U32 R0, R2, 0x1f, RZ ;  /* 0x0000001f02007819 */ /* 0x000fce00000006ff */
.L_x_186:
[----:B--2---:R2:W3:Y:S02]  /*8050*/  SYNCS.PHASECHK.TRANS64.TRYWAIT P0, [R3+URZ], R0 ;  /* 0x00000000030075a7 */ /* 0x0044e4000800017f */
[----:B---3--:R-:W-:Y:S05]  /*8060*/  @!P0 NANOSLEEP.SYNCS 0x989680 ;  /* 0x009896800000895d */ /* 0x008fea0003900000 */
[----:B------:R-:W3:Y:S02]  /*8070*/  @!P0 SYNCS.PHASECHK.TRANS64 P0, [R3+URZ], R0 ;  /* 0x00000000030085a7 */ /* 0x000ee4000800007f */
[----:B---3--:R-:W-:Y:S05]  /*8080*/  @!P0 BRA `(.L_x_186) ;  /* 0xfffffffc00f08947 */ /* 0x008fea000383ffff */
.L_x_181:
[----:B------:R-:W-:Y:S05]  /*8090*/  BSYNC B0 ;  /* 0x0000000000007941 */ /* 0x000fea0003800000 */
.L_x_180:
[----:B------:R-:W-:Y:S05]  /*80a0*/  EXIT ;  /* 0x000000000000794d */ /* 0x000fea0003800000 */
.L_x_18:
[----:B0-----:R0:W1:Y:S02]  /*80b0*/  SYNCS.PHASECHK.TRANS64.TRYWAIT P0, [R97+URZ+-0x8], R0 ;  /* 0xfffff800610075a7 */ /* 0x001064000800017f */
[----:B-1----:R-:W-:Y:S05]  /*80c0*/  @!P0 NANOSLEEP.SYNCS 0x989680 ;  /* 0x009896800000895d */ /* 0x002fea0003900000 */
[----:B------:R-:W1:Y:S02]  /*80d0*/  @!P0 SYNCS.PHASECHK.TRANS64 P0, [R97+URZ+-0x8], R0 ;  /* 0xfffff800610085a7 */ /* 0x000e64000800007f */
[----:B-1----:R-:W-:Y:S05]  /*80e0*/  @!P0 BRA `(.L_x_18) ;  /* 0xfffffffc00f08947 */ /* 0x002fea000383ffff */
[----:B------:R-:W-:Y:S05]  /*80f0*/  BRA `(.L_x_187) ;  /* 0xffffff9400e47947 */ /* 0x000fea000383ffff */
.L_x_23:
[----:B-1----:R1:W2:Y:S02]  /*8100*/  SYNCS.PHASECHK.TRANS64.TRYWAIT P1, [R3+URZ], R0 ;  /* 0x00000000030075a7 */ /* 0x0022a4000802017f */
[----:B--2---:R-:W-:Y:S05]  /*8110*/  @!P1 NANOSLEEP.SYNCS 0x989680 ;  /* 0x009896800000995d */ /* 0x004fea0003900000 */
[----:B------:R-:W2:Y:S02]  /*8120*/  @!P1 SYNCS.PHASECHK.TRANS64 P1, [R3+URZ], R0 ;  /* 0x00000000030095a7 */ /* 0x000ea4000802007f */
[----:B--2---:R-:W-:Y:S05]  /*8130*/  @!P1 BRA `(.L_x_23) ;  /* 0xfffffffc00f09947 */ /* 0x004fea000383ffff */
[----:B------:R-:W-:Y:S05]  /*8140*/  BRA `(.L_x_22) ;  /* 0xffffff98005c7947 */ /* 0x000fea000383ffff */
.L_x_28:
[----:B-1----:R-:W-:-:S04]  /*8150*/  IMAD.U32 R5, RZ, RZ, UR4 ;  /* 0x00000004ff057e24 */ /* 0x002fc8000f8e00ff */
[----:B------:R1:W2:Y:S03]  /*8160*/  SYNCS.PHASECHK.TRANS64.TRYWAIT P1, [R5+URZ], R4 ;  /* 0x00000004050075a7 */ /* 0x0002a6000802017f */
[----:B--2---:R-:W-:Y:S05]  /*8170*/  @!P1 NANOSLEEP.SYNCS 0x989680 ;  /* 0x009896800000995d */ /* 0x004fea0003900000 */
[----:B------:R-:W2:Y:S02]  /*8180*/  @!P1 SYNCS.PHASECHK.TRANS64 P1, [R5+URZ], R4 ;  /* 0x00000004050095a7 */ /* 0x000ea4000802007f */
[----:B--2---:R-:W-:Y:S05]  /*8190*/  @!P1 BRA `(.L_x_28) ;  /* 0xfffffffc00ec9947 */ /* 0x004fea000383ffff */
[----:B------:R-:W-:Y:S05]  /*81a0*/  BRA `(.L_x_27) ;  /* 0xffffff9c009c7947 */ /* 0x000fea000383ffff */
.L_x_34:
[----:B0-----:R0:W1:Y:S02]  /*81b0*/  SYNCS.PHASECHK.TRANS64.TRYWAIT P0, [R97+URZ+0x8], R0 ;  /* 0x00000800610075a7 */ /* 0x001064000800017f */
[----:B-1----:R-:W-:Y:S05]  /*81c0*/  @!P0 NANOSLEEP.SYNCS 0x989680 ;  /* 0x009896800000895d */ /* 0x002fea0003900000 */
[----:B------:R-:W1:Y:S02]  /*81d0*/  @!P0 SYNCS.PHASECHK.TRANS64 P0, [R97+URZ+0x8], R0 ;  /* 0x00000800610085a7 */ /* 0x000e64000800007f */
[----:B-1----:R-:W-:Y:S05]  /*81e0*/  @!P0 BRA `(.L_x_34) ;  /* 0xfffffffc00f08947 */ /* 0x002fea000383ffff */
[----:B------:R-:W-:Y:S05]  /*81f0*/  BRA `(.L_x_188) ;  /* 0xffffffa400287947 */ /* 0x000fea000383ffff */
.L_x_167:
[----:B------:R-:W-:Y:S01]  /*8200*/  BSSY B1, `(.L_x_189) ;  /* 0x0000006000017945 */ /* 0x000fe20003800000 */
[----:B------:R-:W-:-:S07]  /*8210*/  IMAD.MOV.U32 R15, RZ, RZ, -0x1 ;  /* 0xffffffffff0f7424 */ /* 0x000fce00078e00ff */
[----:B-----5:R-:W-:Y:S05]  /*8220*/  WARPSYNC.COLLECTIVE R15, `(.L_x_190) ;  /* 0x000000000f0c7348 */ /* 0x020fea0003c00000 */
[----:B------:R-:W-:Y:S02]  /*8230*/  ELECT P6, UR62, PT ;  /* 0x00000000003e782f */ /* 0x000fe400038c0000 */
[----:B------:R-:W-:Y:S01]  /*8240*/  MOV R14, UR62 ;  /* 0x0000003e000e7c02 */ /* 0x000fe20008000f00 */
[----:B-----5:R-:W-:Y:S10]  /*8250*/  ENDCOLLECTIVE ;  /* 0x000000000000791b */ /* 0x020ff40003800000 */
.L_x_190:
[----:B------:R-:W-:Y:S05]  /*8260*/  BSYNC B1 ;  /* 0x0000000000017941 */ /* 0x000fea0003800000 */
.L_x_189:
[----:B------:R-:W-:Y:S05]  /*8270*/  BRA `(.L_x_191) ;  /* 0xffffffec00c07947 */ /* 0x000fea000383ffff */
.L_x_170:
[----:B-1----:R1:W2:Y:S02]  /*8280*/  SYNCS.PHASECHK.TRANS64.TRYWAIT P1, [R7+URZ+0x20], R4 ;  /* 0x00002004070075a7 */ /* 0x0022a4000802017f */
[----:B--2---:R-:W-:Y:S05]  /*8290*/  @!P1 NANOSLEEP.SYNCS 0x989680 ;  /* 0x009896800000995d */ /* 0x004fea0003900000 */
[----:B------:R-:W2:Y:S02]  /*82a0*/  @!P1 SYNCS.PHASECHK.TRANS64 P1, [R7+URZ+0x20], R4 ;  /* 0x00002004070095a7 */ /* 0x000ea4000802007f */
[----:B--2---:R-:W-:Y:S05]  /*82b0*/  @!P1 BRA `(.L_x_170) ;  /* 0xfffffffc00f09947 */ /* 0x004fea000383ffff */
[----:B------:R-:W-:Y:S05]  /*82c0*/  BRA `(.L_x_192) ;  /* 0xffffffec00f87947 */ /* 0x000fea000383ffff */
.L_x_179:
[----:B------:R-:W-:Y:S01]  /*82d0*/  BSSY B0, `(.L_x_193) ;  /* 0x0000006000007945 */ /* 0x000fe20003800000 */
[----:B------:R-:W-:-:S07]  /*82e0*/  IMAD.MOV.U32 R15, RZ, RZ, -0x1 ;  /* 0xffffffffff0f7424 */ /* 0x000fce00078e00ff */
[----:B-----5:R-:W-:Y:S05]  /*82f0*/  WARPSYNC.COLLECTIVE R15, `(.L_x_194) ;  /* 0x000000000f0c7348 */ /* 0x020fea0003c00000 */
[----:B------:R-:W-:Y:S02]  /*8300*/  ELECT P6, UR62, PT ;  /* 0x00000000003e782f */ /* 0x000fe400038c0000 */
[----:B------:R-:W-:Y:S01]  /*8310*/  MOV R14, UR62 ;  /* 0x0000003e000e7c02 */ /* 0x000fe20008000f00 */
[----:B-----5:R-:W-:Y:S10]  /*8320*/  ENDCOLLECTIVE ;  /* 0x000000000000791b */ /* 0x020ff40003800000 */
.L_x_194:
[----:B------:R-:W-:Y:S05]  /*8330*/  BSYNC B0 ;  /* 0x0000000000007941 */ /* 0x000fea0003800000 */
.L_x_193:
[----:B------:R-:W-:Y:S05]  /*8340*/  BRA `(.L_x_195) ;  /* 0xfffffff800a07947 */ /* 0x000fea000383ffff */
.L_x_183:
[----:B0-----:R0:W1:Y:S02]  /*8350*/  SYNCS.PHASECHK.TRANS64.TRYWAIT P0, [R5+URZ], R2 ;  /* 0x00000002050075a7 */ /* 0x001064000800017f */
[----:B-1----:R-:W-:Y:S05]  /*8360*/  @!P0 NANOSLEEP.SYNCS 0x989680 ;  /* 0x009896800000895d */ /* 0x002fea0003900000 */
[----:B------:R-:W1:Y:S02]  /*8370*/  @!P0 SYNCS.PHASECHK.TRANS64 P0, [R5+URZ], R2 ;  /* 0x00000002050085a7 */ /* 0x000e64000800007f */
[----:B-1----:R-:W-:Y:S05]  /*8380*/  @!P0 BRA `(.L_x_183) ;  /* 0xfffffffc00f08947 */ /* 0x002fea000383ffff */
[----:B------:R-:W-:Y:S05]  /*8390*/  BRA `(.L_x_196) ;  /* 0xfffffff800e47947 */ /* 0x000fea000383ffff */
.L_x_184:
[----:B0-----:R0:W1:Y:S02]  /*83a0*/  SYNCS.PHASECHK.TRANS64.TRYWAIT P0, [R7+URZ], R4 ;  /* 0x00000004070075a7 */ /* 0x001064000800017f */
[----:B-1----:R-:W-:Y:S05]  /*83b0*/  @!P0 NANOSLEEP.SYNCS 0x989680 ;  /* 0x009896800000895d */ /* 0x002fea0003900000 */
[----:B------:R-:W1:Y:S02]  /*83c0*/  @!P0 SYNCS.PHASECHK.TRANS64 P0, [R7+URZ], R4 ;  /* 0x00000004070085a7 */ /* 0x000e64000800007f */
[----:B-1----:R-:W-:Y:S05]  /*83d0*/  @!P0 BRA `(.L_x_184) ;  /* 0xfffffffc00f08947 */ /* 0x002fea000383ffff */
[----:B------:R-:W-:Y:S05]  /*83e0*/  BRA `(.L_x_197) ;  /* 0xfffffff800f47947 */ /* 0x000fea000383ffff */
.L_x_185:
[----:B-1----:R1:W2:Y:S02]  /*83f0*/  SYNCS.PHASECHK.TRANS64.TRYWAIT P0, [R6+URZ], R5 ;  /* 0x00000005060075a7 */ /* 0x0022a4000800017f */
[----:B--2---:R-:W-:Y:S05]  /*8400*/  @!P0 NANOSLEEP.SYNCS 0x989680 ;  /* 0x009896800000895d */ /* 0x004fea0003900000 */
[----:B------:R-:W2:Y:S02]  /*8410*/  @!P0 SYNCS.PHASECHK.TRANS64 P0, [R6+URZ], R5 ;  /* 0x00000005060085a7 */ /* 0x000ea4000800007f */
[----:B--2---:R-:W-:Y:S05]  /*8420*/  @!P0 BRA `(.L_x_185) ;  /* 0xfffffffc00f08947 */ /* 0x004fea000383ffff */
[----:B------:R-:W-:Y:S05]  /*8430*/  BRA `(.L_x_198) ;  /* 0xfffffff800fc7947 */ /* 0x000fea000383ffff */
.L_x_199:
[----:B------:R-:W-:-:S00]  /*8440*/  BRA `(.L_x_199) ;  /* 0xfffffffc00fc7947 */ /* 0x000fc0000383ffff */
[----:B------:R-:W-:-:S00]  /*8450*/  NOP ;  /* 0x0000000000007918 */ /* 0x000fc00000000000 */
        /* <DEDUP_REMOVED lines=10> */
.L_x_200:


//--------------------- .nv.global.init           --------------------------
	.section	.nv.global.init,"aw",@progbits
.nv.global.init:
	.type		$str$22,@object
	.size		$str$22,($str$23 - $str$22)
$str$22:
        /*0000*/ 	.byte	0x6b, 0x5f, 0x74, 0x69, 0x6c, 0x65, 0x5f, 0x63, 0x6f, 0x75, 0x6e, 0x74, 0x20, 0x3e, 0x3d, 0x20
        /*0010*/ 	.byte	0x31, 0x00
	.type		$str$23,@object
	.size		$str$23,(__unnamed_1 - $str$23)
$str$23:
        /*0012*/ 	.byte	0x2f, 0x74, 0x6d, 0x70, 0x2f, 0x63, 0x75, 0x74, 0x6c, 0x61, 0x73, 0x73, 0x5f, 0x73, 0x77, 0x65
        /*0022*/ 	.byte	0x65, 0x70, 0x5f, 0x73, 0x72, 0x63, 0x2f, 0x69, 0x6e, 0x63, 0x6c, 0x75, 0x64, 0x65, 0x2f, 0x63
        /*0032*/ 	.byte	0x75, 0x74, 0x6c, 0x61, 0x73, 0x73, 0x2f, 0x67, 0x65, 0x6d, 0x6d, 0x2f, 0x63, 0x6f, 0x6c, 0x6c
        /*0042*/ 	.byte	0x65, 0x63, 0x74, 0x69, 0x76, 0x65, 0x2f, 0x73, 0x6d, 0x39, 0x30, 0x5f, 0x6d, 0x6d, 0x61, 0x5f
        /*0052*/ 	.byte	0x74, 0x6d, 0x61, 0x5f, 0x67, 0x6d, 0x6d, 0x61, 0x5f, 0x73, 0x73, 0x5f, 0x77, 0x61, 0x72, 0x70
        /*0062*/ 	.byte	0x73, 0x70, 0x65, 0x63, 0x69, 0x61, 0x6c, 0x69, 0x7a, 0x65, 0x64, 0x2e, 0x68, 0x70, 0x70, 0x00
	.type		__unnamed_1,@object
	.size		__unnamed_1,(.L_0 - __unnamed_1)
__unnamed_1:
        /*0072*/ 	.byte	0x76, 0x6f, 0x69, 0x64, 0x20, 0x63, 0x75, 0x74, 0x6c, 0x61, 0x73, 0x73, 0x3a, 0x3a, 0x67, 0x65
        /* <DEDUP_REMOVED lines=177> */
        /*0b92*/ 	.byte	0x75, 0x74, 0x65, 0x3a, 0x3a, 0x69, 0x64, 0x65, 0x6e, 0x74, 0x69, 0x74, 0x79, 0x5d, 0x00
.L_0:


//--------------------- .nv.shared._ZN7cutlass13device_kernelINS_4gemm6kernel13GemmUniversalIN4cute5tupleIJiiiiEEENS1_10collective13CollectiveMmaINS1_34MainloopSm90TmaGmmaWarpSpecializedILi4ENS5_IJNS4_1CILi2EEESB_NSA_ILi1EEEEEENS1_32KernelTmaWarpSpecializedPingpongEEENS5_IJNSA_ILi64EEENSA_ILi128EEESG_EEENS_10tfloat32_tENS5_IJlSC_lEEESJ_SK_NS4_8TiledMMAINS4_8MMA_AtomIJNS4_4SM904GMMA30MMA_64x128x8_F32TF32TF32_SS_TNILNSO_7ScaleInE1ELSQ_1EEEEEENS4_6LayoutINS5_IJSC_SC_SC_EEENS5_IJNSA_ILi0EEESV_SV_EEEEENS5_IJNS4_10UnderscoreESY_SY_EEEEENS4_23SM90_TMA_LOAD_MULTICASTENS4_14ComposedLayoutINS4_7SwizzleILi3ELi4ELi3EEENS4_18smem_ptr_flag_bitsILi32EEENST_INS5_IJNSA_ILi8EEENSA_ILi32EEEEEENS5_IJS18_SC_EEEEEEEvNS4_8identityES11_S1C_vS1D_EENS_8epilogue10collective6detail29Sm90TmaWarpSpecializedAdapterINS1G_15DefaultEpilogueISJ_SK_SK_NS1F_6thread17LinearCombinationISJ_Li1EffLNS1K_9ScaleType4KindE0ELNS_15FloatRoundStyleE2ESJ_EENS1_15EpilogueDefaultEEEEEvvEEEEvNT_6ParamsE --------------------------
	.section	.nv.shared._ZN7cutlass13device_kernelINS_4gemm6kernel13GemmUniversalIN4cute5tupleIJiiiiEEENS1_10collective13CollectiveMmaINS1_34MainloopSm90TmaGmmaWarpSpecializedILi4ENS5_IJNS4_1CILi2EEESB_NSA_ILi1EEEEEENS1_32KernelTmaWarpSpecializedPingpongEEENS5_IJNSA_ILi64EEENSA_ILi128EEESG_EEENS_10tfloat32_tENS5_IJlSC_lEEESJ_SK_NS4_8TiledMMAINS4_8MMA_AtomIJNS4_4SM904GMMA30MMA_64x128x8_F32TF32TF32_SS_TNILNSO_7ScaleInE1ELSQ_1EEEEEENS4_6LayoutINS5_IJSC_SC_SC_EEENS5_IJNSA_ILi0EEESV_SV_EEEEENS5_IJNS4_10UnderscoreESY_SY_EEEEENS4_23SM90_TMA_LOAD_MULTICASTENS4_14ComposedLayoutINS4_7SwizzleILi3ELi4ELi3EEENS4_18smem_ptr_flag_bitsILi32EEENST_INS5_IJNSA_ILi8EEENSA_ILi32EEEEEENS5_IJS18_SC_EEEEEEEvNS4_8identityES11_S1C_vS1D_EENS_8epilogue10collective6detail29Sm90TmaWarpSpecializedAdapterINS1G_15DefaultEpilogueISJ_SK_SK_NS1F_6thread17LinearCombinationISJ_Li1EffLNS1K_9ScaleType4KindE0ELNS_15FloatRoundStyleE2ESJ_EENS1_15EpilogueDefaultEEEEEvvEEEEvNT_6ParamsE,"aw",@nobits
	.sectionflags	@""
	.align	16
	.zero		1024


//--------------------- .nv.shared.reserved.0     --------------------------
	.section	.nv.shared.reserved.0,"aw",@nobits
	.weak		__nv_reservedSMEM_offset_0_alias
	.size		__nv_reservedSMEM_offset_0_alias, 0, 0
	.other		__nv_reservedSMEM_offset_0_alias,@"STO_CUDA_RESERVED_SHARED STV_DEFAULT"
__nv_reservedSMEM_offset_0_alias:
	.zero		0


//--------------------- .nv.global                --------------------------
	.section	.nv.global,"aw",@nobits
.nv.global:
	.type		_ZN39_INTERNAL_45b5c916_4_k_cu_98581945_70894cute1_E,@object
	.size		_ZN39_INTERNAL_45b5c916_4_k_cu_98581945_70894cute1_E,(_ZN39_INTERNAL_45b5c916_4_k_cu_98581945_70894cuda3std3__45__cpo6cbeginE - _ZN39_INTERNAL_45b5c916_4_k_cu_98581945_70894cute1_E)
_ZN39_INTERNAL_45b5c916_4_k_cu_98581945_70894cute1_E:
	.zero		1
	.type		_ZN39_INTERNAL_45b5c916_4_k_cu_98581945_70894cuda3std3__45__cpo6cbeginE,@object
	.size		_ZN39_INTERNAL_45b5c916_4_k_cu_98581945_70894cuda3std3__45__cpo6cbeginE,(_ZN39_INTERNAL_45b5c916_4_k_cu_98581945_70894cuda3std3__48in_placeE - _ZN39_INTERNAL_45b5c916_4_k_cu_98581945_70894cuda3std3__45__cpo6cbeginE)
_ZN39_INTERNAL_45b5c916_4_k_cu_98581945_70894cuda3std3__45__cpo6cbeginE:
	.zero		1
	.type		_ZN39_INTERNAL_45b5c916_4_k_cu_98581945_70894cuda3std3__48in_placeE,@object
	.size		_ZN39_INTERNAL_45b5c916_4_k_cu_98581945_70894cuda3std3__48in_placeE,(_ZN39_INTERNAL_45b5c916_4_k_cu_98581945_70894cuda3std6ranges3__45__cpo9iter_moveE - _ZN39_INTERNAL_45b5c916_4_k_cu_98581945_70894cuda3std3__48in_placeE)
_ZN39_INTERNAL_45b5c916_4_k_cu_98581945_70894cuda3std3__48in_placeE:
	.zero		1
	.type		_ZN39_INTERNAL_45b5c916_4_k_cu_98581945_70894cuda3std6ranges3__45__cpo9iter_moveE,@object
	.size		_ZN39_INTERNAL_45b5c916_4_k_cu_98581945_70894cuda3std6ranges3__45__cpo9iter_moveE,(_ZN39_INTERNAL_45b5c916_4_k_cu_98581945_70894cuda3std3__45__cpo5beginE - _ZN39_INTERNAL_45b5c916_4_k_cu_98581945_70894cuda3std6ranges3__45__cpo9iter_moveE)
_ZN39_INTERNAL_45b5c916_4_k_cu_98581945_70894cuda3std6ranges3__45__cpo9iter_moveE:
	.zero		1
	.type		_ZN39_INTERNAL_45b5c916_4_k_cu_98581945_70894cuda3std3__45__cpo5beginE,@object
	.size		_ZN39_INTERNAL_45b5c916_4_k_cu_98581945_70894cuda3std3__45__cpo5beginE,(_ZN39_INTERNAL_45b5c916_4_k_cu_98581945_70894cuda3std3__441_GLOBAL__N__45b5c916_4_k_cu_98581945_70896ignoreE - _ZN39_INTERNAL_45b5c916_4_k_cu_98581945_70894cuda3std3__45__cpo5beginE)
_ZN39_INTERNAL_45b5c916_4_k_cu_98581945_70894cuda3std3__45__cpo5beginE:
	.zero		1
	.type		_ZN39_INTERNAL_45b5c916_4_k_cu_98581945_70894cuda3std3__441_GLOBAL__N__45b5c916_4_k_cu_98581945_70896ignoreE,@object
	.size		_ZN39_INTERNAL_45b5c916_4_k_cu_98581945_70894cuda3std3__441_GLOBAL__N__45b5c916_4_k_cu_98581945_70896ignoreE,(_ZN39_INTERNAL_45b5c916_4_k_cu_98581945_70894cute7productE - _ZN39_INTERNAL_45b5c916_4_k_cu_98581945_70894cuda3std3__441_GLOBAL__N__45b5c916_4_k_cu_98581945_70896ignoreE)
_ZN39_INTERNAL_45b5c916_4_k_cu_98581945_70894cuda3std3__441_GLOBAL__N__45b5c916_4_k_cu_98581945_70896ignoreE:
	.zero		1
	.type		_ZN39_INTERNAL_45b5c916_4_k_cu_98581945_70894cute7productE,@object
	.size		_ZN39_INTERNAL_45b5c916_4_k_cu_98581945_70894cute7productE,(_ZN39_INTERNAL_45b5c916_4_k_cu_98581945_70894cuda3std3__45__cpo3endE - _ZN39_INTERNAL_45b5c916_4_k_cu_98581945_70894cute7productE)
_ZN39_INTERNAL_45b5c916_4_k_cu_98581945_70894cute7productE:
	.zero		1
	.type		_ZN39_INTERNAL_45b5c916_4_k_cu_98581945_70894cuda3std3__45__cpo3endE,@object
	.size		_ZN39_INTERNAL_45b5c916_4_k_cu_98581945_70894cuda3std3__45__cpo3endE,(_ZN39_INTERNAL_45b5c916_4_k_cu_98581945_70894cuda3std3__419piecewise_constructE - _ZN39_INTERNAL_45b5c916_4_k_cu_98581945_70894cuda3std3__45__cpo3endE)
_ZN39_INTERNAL_45b5c916_4_k_cu_98581945_70894cuda3std3__45__cpo3endE:
	.zero		1
	.type		_ZN39_INTERNAL_45b5c916_4_k_cu_98581945_70894cuda3std3__419piecewise_constructE,@object
	.size		_ZN39_INTERNAL_45b5c916_4_k_cu_98581945_70894cuda3std3__419piecewise_constructE,(_ZN39_INTERNAL_45b5c916_4_k_cu_98581945_70894cuda3std3__45__cpo4cendE - _ZN39_INTERNAL_45b5c916_4_k_cu_98581945_70894cuda3std3__419piecewise_constructE)
_ZN39_INTERNAL_45b5c916_4_k_cu_98581945_70894cuda3std3__419piecewise_constructE:
	.zero		1
	.type		_ZN39_INTERNAL_45b5c916_4_k_cu_98581945_70894cuda3std3__45__cpo4cendE,@object
	.size		_ZN39_INTERNAL_45b5c916_4_k_cu_98581945_70894cuda3std3__45__cpo4cendE,(_ZN39_INTERNAL_45b5c916_4_k_cu_98581945_70894cuda3std6ranges3__45__cpo4swapE - _ZN39_INTERNAL_45b5c916_4_k_cu_98581945_70894cuda3std3__45__cpo4cendE)
_ZN39_INTERNAL_45b5c916_4_k_cu_98581945_70894cuda3std3__45__cpo4cendE:
	.zero		1
	.type		_ZN39_INTERNAL_45b5c916_4_k_cu_98581945_70894cuda3std6ranges3__45__cpo4swapE,@object
	.size		_ZN39_INTERNAL_45b5c916_4_k_cu_98581945_70894cuda3std6ranges3__45__cpo4swapE,(.L_8 - _ZN39_INTERNAL_45b5c916_4_k_cu_98581945_70894cuda3std6ranges3__45__cpo4swapE)
_ZN39_INTERNAL_45b5c916_4_k_cu_98581945_70894cuda3std6ranges3__45__cpo4swapE:
	.zero		1
.L_8:


//--------------------- .nv.constant0._ZN7cutlass13device_kernelINS_4gemm6kernel13GemmUniversalIN4cute5tupleIJiiiiEEENS1_10collective13CollectiveMmaINS1_34MainloopSm90TmaGmmaWarpSpecializedILi4ENS5_IJNS4_1CILi2EEESB_NSA_ILi1EEEEEENS1_32KernelTmaWarpSpecializedPingpongEEENS5_IJNSA_ILi64EEENSA_ILi128EEESG_EEENS_10tfloat32_tENS5_IJlSC_lEEESJ_SK_NS4_8TiledMMAINS4_8MMA_AtomIJNS4_4SM904GMMA30MMA_64x128x8_F32TF32TF32_SS_TNILNSO_7ScaleInE1ELSQ_1EEEEEENS4_6LayoutINS5_IJSC_SC_SC_EEENS5_IJNSA_ILi0EEESV_SV_EEEEENS5_IJNS4_10UnderscoreESY_SY_EEEEENS4_23SM90_TMA_LOAD_MULTICASTENS4_14ComposedLayoutINS4_7SwizzleILi3ELi4ELi3EEENS4_18smem_ptr_flag_bitsILi32EEENST_INS5_IJNSA_ILi8EEENSA_ILi32EEEEEENS5_IJS18_SC_EEEEEEEvNS4_8identityES11_S1C_vS1D_EENS_8epilogue10collective6detail29Sm90TmaWarpSpecializedAdapterINS1G_15DefaultEpilogueISJ_SK_SK_NS1F_6thread17LinearCombinationISJ_Li1EffLNS1K_9ScaleType4KindE0ELNS_15FloatRoundStyleE2ESJ_EENS1_15EpilogueDefaultEEEEEvvEEEEvNT_6ParamsE --------------------------
	.section	.nv.constant0._ZN7cutlass13device_kernelINS_4gemm6kernel13GemmUniversalIN4cute5tupleIJiiiiEEENS1_10collective13CollectiveMmaINS1_34MainloopSm90TmaGmmaWarpSpecializedILi4ENS5_IJNS4_1CILi2EEESB_NSA_ILi1EEEEEENS1_32KernelTmaWarpSpecializedPingpongEEENS5_IJNSA_ILi64EEENSA_ILi128EEESG_EEENS_10tfloat32_tENS5_IJlSC_lEEESJ_SK_NS4_8TiledMMAINS4_8MMA_AtomIJNS4_4SM904GMMA30MMA_64x128x8_F32TF32TF32_SS_TNILNSO_7ScaleInE1ELSQ_1EEEEEENS4_6LayoutINS5_IJSC_SC_SC_EEENS5_IJNSA_ILi0EEESV_SV_EEEEENS5_IJNS4_10UnderscoreESY_SY_EEEEENS4_23SM90_TMA_LOAD_MULTICASTENS4_14ComposedLayoutINS4_7SwizzleILi3ELi4ELi3EEENS4_18smem_ptr_flag_bitsILi32EEENST_INS5_IJNSA_ILi8EEENSA_ILi32EEEEEENS5_IJS18_SC_EEEEEEEvNS4_8identityES11_S1C_vS1D_EENS_8epilogue10collective6detail29Sm90TmaWarpSpecializedAdapterINS1G_15DefaultEpilogueISJ_SK_SK_NS1F_6thread17LinearCombinationISJ_Li1EffLNS1K_9ScaleType4KindE0ELNS_15FloatRoundStyleE2ESJ_EENS1_15EpilogueDefaultEEEEEvvEEEEvNT_6ParamsE,"a",@progbits
	.sectionflags	@""
	.align	4
.nv.constant0._ZN7cutlass13device_kernelINS_4gemm6kernel13GemmUniversalIN4cute5tupleIJiiiiEEENS1_10collective13CollectiveMmaINS1_34MainloopSm90TmaGmmaWarpSpecializedILi4ENS5_IJNS4_1CILi2EEESB_NSA_ILi1EEEEEENS1_32KernelTmaWarpSpecializedPingpongEEENS5_IJNSA_ILi64EEENSA_ILi128EEESG_EEENS_10tfloat32_tENS5_IJlSC_lEEESJ_SK_NS4_8TiledMMAINS4_8MMA_AtomIJNS4_4SM904GMMA30MMA_64x128x8_F32TF32TF32_SS_TNILNSO_7ScaleInE1ELSQ_1EEEEEENS4_6LayoutINS5_IJSC_SC_SC_EEENS5_IJNSA_ILi0EEESV_SV_EEEEENS5_IJNS4_10UnderscoreESY_SY_EEEEENS4_23SM90_TMA_LOAD_MULTICASTENS4_14ComposedLayoutINS4_7SwizzleILi3ELi4ELi3EEENS4_18smem_ptr_flag_bitsILi32EEENST_INS5_IJNSA_ILi8EEENSA_ILi32EEEEEENS5_IJS18_SC_EEEEEEEvNS4_8identityES11_S1C_vS1D_EENS_8epilogue10collective6detail29Sm90TmaWarpSpecializedAdapterINS1G_15DefaultEpilogueISJ_SK_SK_NS1F_6thread17LinearCombinationISJ_Li1EffLNS1K_9ScaleType4KindE0ELNS_15FloatRoundStyleE2ESJ_EENS1_15EpilogueDefaultEEEEEvvEEEEvNT_6ParamsE:
	.zero		1664


//--------------------- SYMBOLS --------------------------

	.type		.nv.reservedSmem.offset0,@object
	.size		.nv.reservedSmem.offset0,0x4
	.type		__assertfail,@function
